// auto-generated by cutlass_sweep.gemm — config: {"arch": "sm_90", "cluster_m": 2, "cluster_n": 2, "dtype": "bf16", "stages": 4, "tile_k": 32, "tile_m": 128, "tile_n": 128}
#include "cutlass/cutlass.h"
#include "cutlass/gemm/collective/collective_builder.hpp"
#include "cutlass/gemm/device/gemm_universal_adapter.h"
#include "cutlass/gemm/kernel/gemm_universal.hpp"
#include "cutlass/epilogue/collective/collective_builder.hpp"

using ElemA = cutlass::bfloat16_t;
using ElemB = cutlass::bfloat16_t;
using ElemCD = cutlass::bfloat16_t;
using Acc  = float;
using TileShape    = cute::Shape<cute::_128, cute::_128, cute::_32>;
using ClusterShape = cute::Shape<cute::_2, cute::_2, cute::_1>;

using CollectiveEpilogue = typename cutlass::epilogue::collective::CollectiveBuilder<
    cutlass::arch::Sm90, cutlass::arch::OpClassTensorOp,
    TileShape, ClusterShape,
    cutlass::epilogue::collective::EpilogueTileAuto,
    Acc, Acc,
    ElemCD, cutlass::layout::RowMajor, 128 / cutlass::sizeof_bits<ElemCD>::value,
    ElemCD, cutlass::layout::RowMajor, 128 / cutlass::sizeof_bits<ElemCD>::value,
    cutlass::epilogue::collective::EpilogueScheduleAuto
  >::CollectiveOp;

using CollectiveMainloop = typename cutlass::gemm::collective::CollectiveBuilder<
    cutlass::arch::Sm90, cutlass::arch::OpClassTensorOp,
    ElemA, cutlass::layout::RowMajor, 128 / cutlass::sizeof_bits<ElemA>::value,
    ElemB, cutlass::layout::ColumnMajor, 128 / cutlass::sizeof_bits<ElemB>::value,
    Acc,
    TileShape, ClusterShape,
    cutlass::gemm::collective::StageCount<4>,
    cutlass::gemm::collective::KernelScheduleAuto
  >::CollectiveOp;

using GemmKernel = cutlass::gemm::kernel::GemmUniversal<
    cute::Shape<int,int,int,int>,
    CollectiveMainloop,
    CollectiveEpilogue
>;
using Gemm = cutlass::gemm::device::GemmUniversalAdapter<GemmKernel>;

// Force the device kernel symbol into the cubin without needing a host main.
auto* _anchor = &cutlass::device_kernel<GemmKernel>;


// ===== COMPILED SASS (sm_90a) =====

	.target	sm_90a

	.elftype	@"ET_EXEC"


//--------------------- .note.nv.tkinfo           --------------------------
	.section	.note.nv.tkinfo,"",@"SHT_NOTE"
	.sectionflags	@"SHF_NOTE_NV_TKINFO"
	.tkinfo
        /*0018*/ 	.word	0x00000002
        /*0030*/ 	.string	""
        /*0030*/ 	.string	"ptxas"
        /*0030*/ 	.string	"Cuda compilation tools, release 13.0, V13.0.88"
        /*0030*/ 	.string	"Build cuda_13.0.r13.0/compiler.36424714_0"
        /*0030*/ 	.string	"-arch sm_90a -m 64 "



//--------------------- .note.nv.cuinfo           --------------------------
	.section	.note.nv.cuinfo,"",@"SHT_NOTE"
	.sectionflags	@"SHF_NOTE_NV_CUINFO"
        /*0018*/ 	.short	0x0002
        /*001a*/ 	.short	0x005a
        /*001c*/ 	.short	0x0082
	.zero		2


//--------------------- .nv.info                  --------------------------
	.section	.nv.info,"",@"SHT_CUDA_INFO"
	.align	4


	//----- nvinfo : EIATTR_REGCOUNT
	.align		4
        /*0000*/ 	.byte	0x04, 0x2f
        /*0002*/ 	.short	(.L_15 - .L_14)
	.align		4
.L_14:
        /*0004*/ 	.word	index@(_ZN7cutlass13device_kernelINS_4gemm6kernel13GemmUniversalIN4cute5tupleIJiiiiEEENS1_10collective13CollectiveMmaINS1_34MainloopSm90TmaGmmaWarpSpecializedILi4ENS5_IJNS4_1CILi2EEESB_NSA_ILi1EEEEEENS1_35KernelTmaWarpSpecializedCooperativeEEENS5_IJNSA_ILi128EEESG_NSA_ILi32EEEEEENS_10bfloat16_tENS5_IJlSC_lEEESJ_SK_NS4_8TiledMMAINS4_8MMA_AtomIJNS4_4SM904GMMA28MMA_64x128x16_F32BF16BF16_SSILNSO_5MajorE0ELSQ_0ELNSO_7ScaleInE1ELSR_1EEEEEENS4_6LayoutINS5_IJSB_SC_SC_EEENS5_IJSC_NSA_ILi0EEESW_EEEEENS5_IJNS4_10UnderscoreESZ_SZ_EEEEENS4_23SM90_TMA_LOAD_MULTICASTENS4_14ComposedLayoutINS4_7SwizzleILi2ELi4ELi3EEENS4_18smem_ptr_flag_bitsILi16EEENSU_INS5_IJNSA_ILi8EEESH_EEENS5_IJSH_SC_EEEEEEEvNS4_8identityES12_S1C_vS1D_EENS_8epilogue10collective6detail29Sm90TmaWarpSpecializedAdapterINS1G_15DefaultEpilogueISJ_SK_SK_NS1F_6thread17LinearCombinationISJ_Li1EffLNS1K_9ScaleType4KindE0ELNS_15FloatRoundStyleE2ESJ_EENS1_15EpilogueDefaultEEEEEvvEEEEvNT_6ParamsE)
        /*0008*/ 	.word	0x000000a8


	//----- nvinfo : EIATTR_FRAME_SIZE
	.align		4
.L_15:
        /*000c*/ 	.byte	0x04, 0x11
        /*000e*/ 	.short	(.L_17 - .L_16)
	.align		4
.L_16:
        /*0010*/ 	.word	index@(_ZN7cutlass13device_kernelINS_4gemm6kernel13GemmUniversalIN4cute5tupleIJiiiiEEENS1_10collective13CollectiveMmaINS1_34MainloopSm90TmaGmmaWarpSpecializedILi4ENS5_IJNS4_1CILi2EEESB_NSA_ILi1EEEEEENS1_35KernelTmaWarpSpecializedCooperativeEEENS5_IJNSA_ILi128EEESG_NSA_ILi32EEEEEENS_10bfloat16_tENS5_IJlSC_lEEESJ_SK_NS4_8TiledMMAINS4_8MMA_AtomIJNS4_4SM904GMMA28MMA_64x128x16_F32BF16BF16_SSILNSO_5MajorE0ELSQ_0ELNSO_7ScaleInE1ELSR_1EEEEEENS4_6LayoutINS5_IJSB_SC_SC_EEENS5_IJSC_NSA_ILi0EEESW_EEEEENS5_IJNS4_10UnderscoreESZ_SZ_EEEEENS4_23SM90_TMA_LOAD_MULTICASTENS4_14ComposedLayoutINS4_7SwizzleILi2ELi4ELi3EEENS4_18smem_ptr_flag_bitsILi16EEENSU_INS5_IJNSA_ILi8EEESH_EEENS5_IJSH_SC_EEEEEEEvNS4_8identityES12_S1C_vS1D_EENS_8epilogue10collective6detail29Sm90TmaWarpSpecializedAdapterINS1G_15DefaultEpilogueISJ_SK_SK_NS1F_6thread17LinearCombinationISJ_Li1EffLNS1K_9ScaleType4KindE0ELNS_15FloatRoundStyleE2ESJ_EENS1_15EpilogueDefaultEEEEEvvEEEEvNT_6ParamsE)
        /*0014*/ 	.word	0x00000000


	//----- nvinfo : EIATTR_MIN_STACK_SIZE
	.align		4
.L_17:
        /*0018*/ 	.byte	0x04, 0x12
        /*001a*/ 	.short	(.L_19 - .L_18)
	.align		4
.L_18:
        /*001c*/ 	.word	index@(_ZN7cutlass13device_kernelINS_4gemm6kernel13GemmUniversalIN4cute5tupleIJiiiiEEENS1_10collective13CollectiveMmaINS1_34MainloopSm90TmaGmmaWarpSpecializedILi4ENS5_IJNS4_1CILi2EEESB_NSA_ILi1EEEEEENS1_35KernelTmaWarpSpecializedCooperativeEEENS5_IJNSA_ILi128EEESG_NSA_ILi32EEEEEENS_10bfloat16_tENS5_IJlSC_lEEESJ_SK_NS4_8TiledMMAINS4_8MMA_AtomIJNS4_4SM904GMMA28MMA_64x128x16_F32BF16BF16_SSILNSO_5MajorE0ELSQ_0ELNSO_7ScaleInE1ELSR_1EEEEEENS4_6LayoutINS5_IJSB_SC_SC_EEENS5_IJSC_NSA_ILi0EEESW_EEEEENS5_IJNS4_10UnderscoreESZ_SZ_EEEEENS4_23SM90_TMA_LOAD_MULTICASTENS4_14ComposedLayoutINS4_7SwizzleILi2ELi4ELi3EEENS4_18smem_ptr_flag_bitsILi16EEENSU_INS5_IJNSA_ILi8EEESH_EEENS5_IJSH_SC_EEEEEEEvNS4_8identityES12_S1C_vS1D_EENS_8epilogue10collective6detail29Sm90TmaWarpSpecializedAdapterINS1G_15DefaultEpilogueISJ_SK_SK_NS1F_6thread17LinearCombinationISJ_Li1EffLNS1K_9ScaleType4KindE0ELNS_15FloatRoundStyleE2ESJ_EENS1_15EpilogueDefaultEEEEEvvEEEEvNT_6ParamsE)
        /*0020*/ 	.word	0x00000000
.L_19:


//--------------------- .nv.compat                --------------------------
	.section	.nv.compat,"",@"SHT_CUDA_COMPAT_INFO"
	.align	4
        /*0000*/ 	.byte	0x02, 0x09, 0x01, 0x00, 0x02, 0x02, 0x04, 0x00, 0x02, 0x05, 0x05, 0x00, 0x03, 0x07, 0x01, 0x01
        /*0010*/ 	.byte	0x02, 0x03, 0x01, 0x00, 0x02, 0x06, 0x01, 0x00, 0x04, 0x0b, 0x08, 0x00, 0x00, 0x00, 0x00, 0x00
        /*0020*/ 	.byte	0x00, 0x00, 0x00, 0x00


//--------------------- .nv.info._ZN7cutlass13device_kernelINS_4gemm6kernel13GemmUniversalIN4cute5tupleIJiiiiEEENS1_10collective13CollectiveMmaINS1_34MainloopSm90TmaGmmaWarpSpecializedILi4ENS5_IJNS4_1CILi2EEESB_NSA_ILi1EEEEEENS1_35KernelTmaWarpSpecializedCooperativeEEENS5_IJNSA_ILi128EEESG_NSA_ILi32EEEEEENS_10bfloat16_tENS5_IJlSC_lEEESJ_SK_NS4_8TiledMMAINS4_8MMA_AtomIJNS4_4SM904GMMA28MMA_64x128x16_F32BF16BF16_SSILNSO_5MajorE0ELSQ_0ELNSO_7ScaleInE1ELSR_1EEEEEENS4_6LayoutINS5_IJSB_SC_SC_EEENS5_IJSC_NSA_ILi0EEESW_EEEEENS5_IJNS4_10UnderscoreESZ_SZ_EEEEENS4_23SM90_TMA_LOAD_MULTICASTENS4_14ComposedLayoutINS4_7SwizzleILi2ELi4ELi3EEENS4_18smem_ptr_flag_bitsILi16EEENSU_INS5_IJNSA_ILi8EEESH_EEENS5_IJSH_SC_EEEEEEEvNS4_8identityES12_S1C_vS1D_EENS_8epilogue10collective6detail29Sm90TmaWarpSpecializedAdapterINS1G_15DefaultEpilogueISJ_SK_SK_NS1F_6thread17LinearCombinationISJ_Li1EffLNS1K_9ScaleType4KindE0ELNS_15FloatRoundStyleE2ESJ_EENS1_15EpilogueDefaultEEEEEvvEEEEvNT_6ParamsE --------------------------
	.section	.nv.info._ZN7cutlass13device_kernelINS_4gemm6kernel13GemmUniversalIN4cute5tupleIJiiiiEEENS1_10collective13CollectiveMmaINS1_34MainloopSm90TmaGmmaWarpSpecializedILi4ENS5_IJNS4_1CILi2EEESB_NSA_ILi1EEEEEENS1_35KernelTmaWarpSpecializedCooperativeEEENS5_IJNSA_ILi128EEESG_NSA_ILi32EEEEEENS_10bfloat16_tENS5_IJlSC_lEEESJ_SK_NS4_8TiledMMAINS4_8MMA_AtomIJNS4_4SM904GMMA28MMA_64x128x16_F32BF16BF16_SSILNSO_5MajorE0ELSQ_0ELNSO_7ScaleInE1ELSR_1EEEEEENS4_6LayoutINS5_IJSB_SC_SC_EEENS5_IJSC_NSA_ILi0EEESW_EEEEENS5_IJNS4_10UnderscoreESZ_SZ_EEEEENS4_23SM90_TMA_LOAD_MULTICASTENS4_14ComposedLayoutINS4_7SwizzleILi2ELi4ELi3EEENS4_18smem_ptr_flag_bitsILi16EEENSU_INS5_IJNSA_ILi8EEESH_EEENS5_IJSH_SC_EEEEEEEvNS4_8identityES12_S1C_vS1D_EENS_8epilogue10collective6detail29Sm90TmaWarpSpecializedAdapterINS1G_15DefaultEpilogueISJ_SK_SK_NS1F_6thread17LinearCombinationISJ_Li1EffLNS1K_9ScaleType4KindE0ELNS_15FloatRoundStyleE2ESJ_EENS1_15EpilogueDefaultEEEEEvvEEEEvNT_6ParamsE,"",@"SHT_CUDA_INFO"
	.sectionflags	@""
	.align	4


	//----- nvinfo : EIATTR_CUDA_API_VERSION
	.align		4
        /*0000*/ 	.byte	0x04, 0x37
        /*0002*/ 	.short	(.L_21 - .L_20)
.L_20:
        /*0004*/ 	.word	0x00000082


	//----- nvinfo : EIATTR_KPARAM_INFO
	.align		4
.L_21:
        /*0008*/ 	.byte	0x04, 0x17
        /*000a*/ 	.short	(.L_23 - .L_22)
.L_22:
        /*000c*/ 	.word	0x00000000
        /*0010*/ 	.short	0x0000
        /*0012*/ 	.short	0x0070
        /*0014*/ 	.byte	0x00, 0xf0, 0x01, 0x10


	//----- nvinfo : EIATTR_SPARSE_MMA_MASK
	.align		4
.L_23:
        /*0018*/ 	.byte	0x03, 0x50
        /*001a*/ 	.short	0x0000


	//----- nvinfo : EIATTR_MAXREG_COUNT
	.align		4
        /*001c*/ 	.byte	0x03, 0x1b
        /*001e*/ 	.short	0x00a8


	//----- nvinfo : EIATTR_NUM_BARRIERS
	.align		4
        /*0020*/ 	.byte	0x02, 0x4c
        /*0022*/ 	.byte	0x01
	.zero		1


	//----- nvinfo : EIATTR_EXTERNS
	.align		4
        /*0024*/ 	.byte	0x04, 0x0f
        /*0026*/ 	.short	(.L_25 - .L_24)


	//   ....[0]....
	.align		4
.L_24:
        /*0028*/ 	.word	index@(__assertfail)


	//----- nvinfo : EIATTR_MERCURY_ISA_VERSION
	.align		4
.L_25:
        /*002c*/ 	.byte	0x03, 0x5f
        /*002e*/ 	.short	0x0101


	//----- nvinfo : EIATTR_INT_WARP_WIDE_INSTR_OFFSETS
	.align		4
        /*0030*/ 	.byte	0x04, 0x31
        /*0032*/ 	.short	(.L_27 - .L_26)


	//   ....[0]....
.L_26:
        /*0034*/ 	.word	0x00000480


	//   ....[1]....
        /*0038*/ 	.word	0x000004b0


	//   ....[2]....
        /*003c*/ 	.word	0x00000670


	//   ....[3]....
        /*0040*/ 	.word	0x00001ac0


	//----- nvinfo : EIATTR_COOP_GROUP_MASK_REGIDS
	.align		4
.L_27:
        /*0044*/ 	.byte	0x04, 0x29
        /*0046*/ 	.short	(.L_29 - .L_28)


	//   ....[0]....
.L_28:
        /*0048*/ 	.word	0xffffffff


	//   ....[1]....
        /*004c*/ 	.word	0xffffffff


	//   ....[2]....
        /*0050*/ 	.word	0xffffffff


	//   ....[3]....
        /*0054*/ 	.word	0xffffffff


	//   ....[4]....
        /*0058*/ 	.word	0xffffffff


	//   ....[5]....
        /*005c*/ 	.word	0xffffffff


	//----- nvinfo : EIATTR_COOP_GROUP_INSTR_OFFSETS
	.align		4
.L_29:
        /*0060*/ 	.byte	0x04, 0x28
        /*0062*/ 	.short	(.L_31 - .L_30)


	//   ....[0]....
.L_30:
        /*0064*/ 	.word	0x00000060


	//   ....[1]....
        /*0068*/ 	.word	0x00000070


	//   ....[2]....
        /*006c*/ 	.word	0x00000130


	//   ....[3]....
        /*0070*/ 	.word	0x000002d0


	//   ....[4]....
        /*0074*/ 	.word	0x000007f0


	//   ....[5]....
        /*0078*/ 	.word	0x00001230


	//----- nvinfo : EIATTR_REG_RECONFIG
	.align		4
.L_31:
        /*007c*/ 	.byte	0x01, 0x54
	.zero		2


	//----- nvinfo : EIATTR_SYSCALL_OFFSETS
	.align		4
        /*0080*/ 	.byte	0x04, 0x46
        /*0082*/ 	.short	(.L_33 - .L_32)


	//   ....[0]....
.L_32:
        /*0084*/ 	.word	0x000013f0


	//----- nvinfo : EIATTR_MBARRIER_INSTR_OFFSETS
	.align		4
.L_33:
        /*0088*/ 	.byte	0x04, 0x39
        /*008a*/ 	.short	(.L_35 - .L_34)


	//   ....[0]....
.L_34:
        /*008c*/ 	.word	0x00000230
        /*0090*/ 	.word	0x000000ff
        /*0094*/ 	.word	0x00000000
        /*0098*/ 	.short	0x0100
        /*009a*/ 	.byte	0x08
	.zero		1


	//   ....[1]....
        /*009c*/ 	.word	0x00000240
        /*00a0*/ 	.word	0x000000ff
        /*00a4*/ 	.word	0x00000020
        /*00a8*/ 	.short	0x0100
        /*00aa*/ 	.byte	0x08
	.zero		1


	//   ....[2]....
        /*00ac*/ 	.word	0x00000250
        /*00b0*/ 	.word	0x000000ff
        /*00b4*/ 	.word	0x00000008
        /*00b8*/ 	.short	0x0100
        /*00ba*/ 	.byte	0x08
	.zero		1


	//   ....[3]....
        /*00bc*/ 	.word	0x00000260
        /*00c0*/ 	.word	0x000000ff
        /*00c4*/ 	.word	0x00000028
        /*00c8*/ 	.short	0x0100
        /*00ca*/ 	.byte	0x08
	.zero		1


	//   ....[4]....
        /*00cc*/ 	.word	0x00000270
        /*00d0*/ 	.word	0x000000ff
        /*00d4*/ 	.word	0x00000010
        /*00d8*/ 	.short	0x0100
        /*00da*/ 	.byte	0x08
	.zero		1


	//   ....[5]....
        /*00dc*/ 	.word	0x00000280
        /*00e0*/ 	.word	0x000000ff
        /*00e4*/ 	.word	0x00000030
        /*00e8*/ 	.short	0x0100
        /*00ea*/ 	.byte	0x08
	.zero		1


	//   ....[6]....
        /*00ec*/ 	.word	0x00000290
        /*00f0*/ 	.word	0x000000ff
        /*00f4*/ 	.word	0x00000018
        /*00f8*/ 	.short	0x0100
        /*00fa*/ 	.byte	0x08
	.zero		1


	//   ....[7]....
        /*00fc*/ 	.word	0x000002a0
        /*0100*/ 	.word	0x000000ff
        /*0104*/ 	.word	0x00000038
        /*0108*/ 	.short	0x0100
        /*010a*/ 	.byte	0x08
	.zero		1


	//   ....[8]....
        /*010c*/ 	.word	0x000006f0
        /*0110*/ 	.word	0x000000ff
        /*0114*/ 	.word	0x00000050
        /*0118*/ 	.short	0x0100
        /*011a*/ 	.byte	0x06
	.zero		1


	//   ....[9]....
        /*011c*/ 	.word	0x00000780
        /*0120*/ 	.word	0x000000ff
        /*0124*/ 	.word	0x00000058
        /*0128*/ 	.short	0x0100
        /*012a*/ 	.byte	0x06
	.zero		1


	//   ....[10]....
        /*012c*/ 	.word	0x000014b0
        /*0130*/ 	.word	0x00000003
        /*0134*/ 	.word	0x00000000
        /*0138*/ 	.short	0x010a
        /*013a*/ 	.byte	0x3f
	.zero		1


	//   ....[11]....
        /*013c*/ 	.word	0x000014f0
        /*0140*/ 	.word	0x00000003
        /*0144*/ 	.word	0x00000000
        /*0148*/ 	.short	0x010a
        /*014a*/ 	.byte	0x3f
	.zero		1


	//   ....[12]....
        /*014c*/ 	.word	0x000017c0
        /*0150*/ 	.word	0x00000005
        /*0154*/ 	.word	0x00000000
        /*0158*/ 	.short	0x010a
        /*015a*/ 	.byte	0x3f
	.zero		1


	//   ....[13]....
        /*015c*/ 	.word	0x00001800
        /*0160*/ 	.word	0x00000005
        /*0164*/ 	.word	0x00000000
        /*0168*/ 	.short	0x010a
        /*016a*/ 	.byte	0x3f
	.zero		1


	//   ....[14]....
        /*016c*/ 	.word	0x00001960
        /*0170*/ 	.word	0x00000004
        /*0174*/ 	.word	0x00000000
        /*0178*/ 	.short	0x0101
        /*017a*/ 	.byte	0x3f
	.zero		1


	//   ....[15]....
        /*017c*/ 	.word	0x00001b40
        /*0180*/ 	.word	0x00000000
        /*0184*/ 	.word	0x00000000
        /*0188*/ 	.short	0x0101
        /*018a*/ 	.byte	0x3f
	.zero		1


	//   ....[16]....
        /*018c*/ 	.word	0x00006f30
        /*0190*/ 	.word	0x00000016
        /*0194*/ 	.word	0x00000020
        /*0198*/ 	.short	0x010a
        /*019a*/ 	.byte	0x3f
	.zero		1


	//   ....[17]....
        /*019c*/ 	.word	0x00007320
        /*01a0*/ 	.word	0x00000004
        /*01a4*/ 	.word	0x00000058
        /*01a8*/ 	.short	0x0101
        /*01aa*/ 	.byte	0x3f
	.zero		1


	//   ....[18]....
        /*01ac*/ 	.word	0x00007a30
        /*01b0*/ 	.word	0x00000005
        /*01b4*/ 	.word	0x00000000
        /*01b8*/ 	.short	0x010a
        /*01ba*/ 	.byte	0x3f
	.zero		1


	//   ....[19]....
        /*01bc*/ 	.word	0x00007ab0
        /*01c0*/ 	.word	0x00000007
        /*01c4*/ 	.word	0x00000000
        /*01c8*/ 	.short	0x010a
        /*01ca*/ 	.byte	0x3f
	.zero		1


	//   ....[20]....
        /*01cc*/ 	.word	0x00007b40
        /*01d0*/ 	.word	0x00000006
        /*01d4*/ 	.word	0x00000000
        /*01d8*/ 	.short	0x010a
        /*01da*/ 	.byte	0x3f
	.zero		1


	//   ....[21]....
        /*01dc*/ 	.word	0x00007bd0
        /*01e0*/ 	.word	0x00000003
        /*01e4*/ 	.word	0x00000000
        /*01e8*/ 	.short	0x010a
        /*01ea*/ 	.byte	0x3f
	.zero		1


	//   ....[22]....
        /*01ec*/ 	.word	0x00007c30
        /*01f0*/ 	.word	0x00000003
        /*01f4*/ 	.word	0x00000000
        /*01f8*/ 	.short	0x010a
        /*01fa*/ 	.byte	0x3f
	.zero		1


	//   ....[23]....
        /*01fc*/ 	.word	0x00007c80
        /*0200*/ 	.word	0x00000005
        /*0204*/ 	.word	0x00000000
        /*0208*/ 	.short	0x010a
        /*020a*/ 	.byte	0x3f
	.zero		1


	//   ....[24]....
        /*020c*/ 	.word	0x00007d50
        /*0210*/ 	.word	0x00000016
        /*0214*/ 	.word	0x00000020
        /*0218*/ 	.short	0x010a
        /*021a*/ 	.byte	0x3f
	.zero		1


	//   ....[25]....
        /*021c*/ 	.word	0x00007e20
        /*0220*/ 	.word	0x00000005
        /*0224*/ 	.word	0x00000000
        /*0228*/ 	.short	0x010a
        /*022a*/ 	.byte	0x3f
	.zero		1


	//   ....[26]....
        /*022c*/ 	.word	0x00007e70
        /*0230*/ 	.word	0x00000007
        /*0234*/ 	.word	0x00000000
        /*0238*/ 	.short	0x010a
        /*023a*/ 	.byte	0x3f
	.zero		1


	//   ....[27]....
        /*023c*/ 	.word	0x00007ec0
        /*0240*/ 	.word	0x00000006
        /*0244*/ 	.word	0x00000000
        /*0248*/ 	.short	0x010a
        /*024a*/ 	.byte	0x3f
	.zero		1


	//----- nvinfo : EIATTR_NUM_MBARRIERS
	.align		4
.L_35:
        /*024c*/ 	.byte	0x03, 0x38
        /*024e*/ 	.short	0x000a


	//----- nvinfo : EIATTR_EXIT_INSTR_OFFSETS
	.align		4
        /*0250*/ 	.byte	0x04, 0x1c
        /*0252*/ 	.short	(.L_37 - .L_36)


	//   ....[0]....
.L_36:
        /*0254*/ 	.word	0x00000950


	//   ....[1]....
        /*0258*/ 	.word	0x00001160


	//   ....[2]....
        /*025c*/ 	.word	0x00006570


	//   ....[3]....
        /*0260*/ 	.word	0x00006ad0


	//   ....[4]....
        /*0264*/ 	.word	0x00007c20


	//----- nvinfo : EIATTR_MAX_THREADS
	.align		4
.L_37:
        /*0268*/ 	.byte	0x04, 0x05
        /*026a*/ 	.short	(.L_39 - .L_38)
.L_38:
        /*026c*/ 	.word	0x00000180
        /*0270*/ 	.word	0x00000001
        /*0274*/ 	.word	0x00000001


	//----- nvinfo : EIATTR_CRS_STACK_SIZE
	.align		4
.L_39:
        /*0278*/ 	.byte	0x04, 0x1e
        /*027a*/ 	.short	(.L_41 - .L_40)
.L_40:
        /*027c*/ 	.word	0x00000000


	//----- nvinfo : EIATTR_CBANK_PARAM_SIZE
	.align		4
.L_41:
        /*0280*/ 	.byte	0x03, 0x19
        /*0282*/ 	.short	0x0470


	//----- nvinfo : EIATTR_PARAM_CBANK
	.align		4
        /*0284*/ 	.byte	0x04, 0x0a
        /*0286*/ 	.short	(.L_43 - .L_42)
	.align		4
.L_42:
        /*0288*/ 	.word	index@(.nv.constant0._ZN7cutlass13device_kernelINS_4gemm6kernel13GemmUniversalIN4cute5tupleIJiiiiEEENS1_10collective13CollectiveMmaINS1_34MainloopSm90TmaGmmaWarpSpecializedILi4ENS5_IJNS4_1CILi2EEESB_NSA_ILi1EEEEEENS1_35KernelTmaWarpSpecializedCooperativeEEENS5_IJNSA_ILi128EEESG_NSA_ILi32EEEEEENS_10bfloat16_tENS5_IJlSC_lEEESJ_SK_NS4_8TiledMMAINS4_8MMA_AtomIJNS4_4SM904GMMA28MMA_64x128x16_F32BF16BF16_SSILNSO_5MajorE0ELSQ_0ELNSO_7ScaleInE1ELSR_1EEEEEENS4_6LayoutINS5_IJSB_SC_SC_EEENS5_IJSC_NSA_ILi0EEESW_EEEEENS5_IJNS4_10UnderscoreESZ_SZ_EEEEENS4_23SM90_TMA_LOAD_MULTICASTENS4_14ComposedLayoutINS4_7SwizzleILi2ELi4ELi3EEENS4_18smem_ptr_flag_bitsILi16EEENSU_INS5_IJNSA_ILi8EEESH_EEENS5_IJSH_SC_EEEEEEEvNS4_8identityES12_S1C_vS1D_EENS_8epilogue10collective6detail29Sm90TmaWarpSpecializedAdapterINS1G_15DefaultEpilogueISJ_SK_SK_NS1F_6thread17LinearCombinationISJ_Li1EffLNS1K_9ScaleType4KindE0ELNS_15FloatRoundStyleE2ESJ_EENS1_15EpilogueDefaultEEEEEvvEEEEvNT_6ParamsE)
        /*028c*/ 	.short	0x0210
        /*028e*/ 	.short	0x0470


	//----- nvinfo : EIATTR_SW_WAR
	.align		4
.L_43:
        /*0290*/ 	.byte	0x04, 0x36
        /*0292*/ 	.short	(.L_45 - .L_44)
.L_44:
        /*0294*/ 	.word	0x00000008
.L_45:


//--------------------- .nv.callgraph             --------------------------
	.section	.nv.callgraph,"",@"SHT_CUDA_CALLGRAPH"
	.align	4
	.sectionentsize	8
	.align		4
        /*0000*/ 	.word	0x00000000
	.align		4
        /*0004*/ 	.word	0xffffffff
	.align		4
        /*0008*/ 	.word	index@(_ZN7cutlass13device_kernelINS_4gemm6kernel13GemmUniversalIN4cute5tupleIJiiiiEEENS1_10collective13CollectiveMmaINS1_34MainloopSm90TmaGmmaWarpSpecializedILi4ENS5_IJNS4_1CILi2EEESB_NSA_ILi1EEEEEENS1_35KernelTmaWarpSpecializedCooperativeEEENS5_IJNSA_ILi128EEESG_NSA_ILi32EEEEEENS_10bfloat16_tENS5_IJlSC_lEEESJ_SK_NS4_8TiledMMAINS4_8MMA_AtomIJNS4_4SM904GMMA28MMA_64x128x16_F32BF16BF16_SSILNSO_5MajorE0ELSQ_0ELNSO_7ScaleInE1ELSR_1EEEEEENS4_6LayoutINS5_IJSB_SC_SC_EEENS5_IJSC_NSA_ILi0EEESW_EEEEENS5_IJNS4_10UnderscoreESZ_SZ_EEEEENS4_23SM90_TMA_LOAD_MULTICASTENS4_14ComposedLayoutINS4_7SwizzleILi2ELi4ELi3EEENS4_18smem_ptr_flag_bitsILi16EEENSU_INS5_IJNSA_ILi8EEESH_EEENS5_IJSH_SC_EEEEEEEvNS4_8identityES12_S1C_vS1D_EENS_8epilogue10collective6detail29Sm90TmaWarpSpecializedAdapterINS1G_15DefaultEpilogueISJ_SK_SK_NS1F_6thread17LinearCombinationISJ_Li1EffLNS1K_9ScaleType4KindE0ELNS_15FloatRoundStyleE2ESJ_EENS1_15EpilogueDefaultEEEEEvvEEEEvNT_6ParamsE)
	.align		4
        /*000c*/ 	.word	index@(__assertfail)
	.align		4
        /*0010*/ 	.word	0x00000000
	.align		4
        /*0014*/ 	.word	0xfffffffe
	.align		4
        /*0018*/ 	.word	0x00000000
	.align		4
        /*001c*/ 	.word	0xfffffffd
	.align		4
        /*0020*/ 	.word	0x00000000
	.align		4
        /*0024*/ 	.word	0xfffffffc


//--------------------- .nv.constant4             --------------------------
	.section	.nv.constant4,"a",@progbits
	.align	8
	.align		8
.nv.constant4:
        /*0000*/ 	.dword	__assertfail
	.align		8
        /*0008*/ 	.dword	__unnamed_1
	.align		8
        /*0010*/ 	.dword	_ZN39_INTERNAL_d4eae555_4_k_cu_671253bd_38194cuda3std3__45__cpo5beginE
	.align		8
        /*0018*/ 	.dword	_ZN39_INTERNAL_d4eae555_4_k_cu_671253bd_38194cuda3std3__45__cpo3endE
	.align		8
        /*0020*/ 	.dword	_ZN39_INTERNAL_d4eae555_4_k_cu_671253bd_38194cuda3std3__45__cpo6cbeginE
	.align		8
        /*0028*/ 	.dword	_ZN39_INTERNAL_d4eae555_4_k_cu_671253bd_38194cuda3std3__45__cpo4cendE
	.align		8
        /*0030*/ 	.dword	_ZN39_INTERNAL_d4eae555_4_k_cu_671253bd_38194cuda3std3__441_GLOBAL__N__d4eae555_4_k_cu_671253bd_38196ignoreE
	.align		8
        /*0038*/ 	.dword	_ZN39_INTERNAL_d4eae555_4_k_cu_671253bd_38194cuda3std3__419piecewise_constructE
	.align		8
        /*0040*/ 	.dword	_ZN39_INTERNAL_d4eae555_4_k_cu_671253bd_38194cuda3std3__48in_placeE
	.align		8
        /*0048*/ 	.dword	_ZN39_INTERNAL_d4eae555_4_k_cu_671253bd_38194cuda3std6ranges3__45__cpo4swapE
	.align		8
        /*0050*/ 	.dword	_ZN39_INTERNAL_d4eae555_4_k_cu_671253bd_38194cuda3std6ranges3__45__cpo9iter_moveE
	.align		8
        /*0058*/ 	.dword	_ZN39_INTERNAL_d4eae555_4_k_cu_671253bd_38194cute7productE
	.align		8
        /*0060*/ 	.dword	_ZN39_INTERNAL_d4eae555_4_k_cu_671253bd_38194cute1_E
	.align		8
        /*0068*/ 	.dword	$str$22
	.align		8
        /*0070*/ 	.dword	$str$23


//--------------------- .text._ZN7cutlass13device_kernelINS_4gemm6kernel13GemmUniversalIN4cute5tupleIJiiiiEEENS1_10collective13CollectiveMmaINS1_34MainloopSm90TmaGmmaWarpSpecializedILi4ENS5_IJNS4_1CILi2EEESB_NSA_ILi1EEEEEENS1_35KernelTmaWarpSpecializedCooperativeEEENS5_IJNSA_ILi128EEESG_NSA_ILi32EEEEEENS_10bfloat16_tENS5_IJlSC_lEEESJ_SK_NS4_8TiledMMAINS4_8MMA_AtomIJNS4_4SM904GMMA28MMA_64x128x16_F32BF16BF16_SSILNSO_5MajorE0ELSQ_0ELNSO_7ScaleInE1ELSR_1EEEEEENS4_6LayoutINS5_IJSB_SC_SC_EEENS5_IJSC_NSA_ILi0EEESW_EEEEENS5_IJNS4_10UnderscoreESZ_SZ_EEEEENS4_23SM90_TMA_LOAD_MULTICASTENS4_14ComposedLayoutINS4_7SwizzleILi2ELi4ELi3EEENS4_18smem_ptr_flag_bitsILi16EEENSU_INS5_IJNSA_ILi8EEESH_EEENS5_IJSH_SC_EEEEEEEvNS4_8identityES12_S1C_vS1D_EENS_8epilogue10collective6detail29Sm90TmaWarpSpecializedAdapterINS1G_15DefaultEpilogueISJ_SK_SK_NS1F_6thread17LinearCombinationISJ_Li1EffLNS1K_9ScaleType4KindE0ELNS_15FloatRoundStyleE2ESJ_EENS1_15EpilogueDefaultEEEEEvvEEEEvNT_6ParamsE --------------------------
	.section	.text._ZN7cutlass13device_kernelINS_4gemm6kernel13GemmUniversalIN4cute5tupleIJiiiiEEENS1_10collective13CollectiveMmaINS1_34MainloopSm90TmaGmmaWarpSpecializedILi4ENS5_IJNS4_1CILi2EEESB_NSA_ILi1EEEEEENS1_35KernelTmaWarpSpecializedCooperativeEEENS5_IJNSA_ILi128EEESG_NSA_ILi32EEEEEENS_10bfloat16_tENS5_IJlSC_lEEESJ_SK_NS4_8TiledMMAINS4_8MMA_AtomIJNS4_4SM904GMMA28MMA_64x128x16_F32BF16BF16_SSILNSO_5MajorE0ELSQ_0ELNSO_7ScaleInE1ELSR_1EEEEEENS4_6LayoutINS5_IJSB_SC_SC_EEENS5_IJSC_NSA_ILi0EEESW_EEEEENS5_IJNS4_10UnderscoreESZ_SZ_EEEEENS4_23SM90_TMA_LOAD_MULTICASTENS4_14ComposedLayoutINS4_7SwizzleILi2ELi4ELi3EEENS4_18smem_ptr_flag_bitsILi16EEENSU_INS5_IJNSA_ILi8EEESH_EEENS5_IJSH_SC_EEEEEEEvNS4_8identityES12_S1C_vS1D_EENS_8epilogue10collective6detail29Sm90TmaWarpSpecializedAdapterINS1G_15DefaultEpilogueISJ_SK_SK_NS1F_6thread17LinearCombinationISJ_Li1EffLNS1K_9ScaleType4KindE0ELNS_15FloatRoundStyleE2ESJ_EENS1_15EpilogueDefaultEEEEEvvEEEEvNT_6ParamsE,"ax",@progbits
	.align	128
.text._ZN7cutlass13device_kernelINS_4gemm6kernel13GemmUniversalIN4cute5tupleIJiiiiEEENS1_10collective13CollectiveMmaINS1_34MainloopSm90TmaGmmaWarpSpecializedILi4ENS5_IJNS4_1CILi2EEESB_NSA_ILi1EEEEEENS1_35KernelTmaWarpSpecializedCooperativeEEENS5_IJNSA_ILi128EEESG_NSA_ILi32EEEEEENS_10bfloat16_tENS5_IJlSC_lEEESJ_SK_NS4_8TiledMMAINS4_8MMA_AtomIJNS4_4SM904GMMA28MMA_64x128x16_F32BF16BF16_SSILNSO_5MajorE0ELSQ_0ELNSO_7ScaleInE1ELSR_1EEEEEENS4_6LayoutINS5_IJSB_SC_SC_EEENS5_IJSC_NSA_ILi0EEESW_EEEEENS5_IJNS4_10UnderscoreESZ_SZ_EEEEENS4_23SM90_TMA_LOAD_MULTICASTENS4_14ComposedLayoutINS4_7SwizzleILi2ELi4ELi3EEENS4_18smem_ptr_flag_bitsILi16EEENSU_INS5_IJNSA_ILi8EEESH_EEENS5_IJSH_SC_EEEEEEEvNS4_8identityES12_S1C_vS1D_EENS_8epilogue10collective6detail29Sm90TmaWarpSpecializedAdapterINS1G_15DefaultEpilogueISJ_SK_SK_NS1F_6thread17LinearCombinationISJ_Li1EffLNS1K_9ScaleType4KindE0ELNS_15FloatRoundStyleE2ESJ_EENS1_15EpilogueDefaultEEEEEvvEEEEvNT_6ParamsE:
        .type           _ZN7cutlass13device_kernelINS_4gemm6kernel13GemmUniversalIN4cute5tupleIJiiiiEEENS1_10collective13CollectiveMmaINS1_34MainloopSm90TmaGmmaWarpSpecializedILi4ENS5_IJNS4_1CILi2EEESB_NSA_ILi1EEEEEENS1_35KernelTmaWarpSpecializedCooperativeEEENS5_IJNSA_ILi128EEESG_NSA_ILi32EEEEEENS_10bfloat16_tENS5_IJlSC_lEEESJ_SK_NS4_8TiledMMAINS4_8MMA_AtomIJNS4_4SM904GMMA28MMA_64x128x16_F32BF16BF16_SSILNSO_5MajorE0ELSQ_0ELNSO_7ScaleInE1ELSR_1EEEEEENS4_6LayoutINS5_IJSB_SC_SC_EEENS5_IJSC_NSA_ILi0EEESW_EEEEENS5_IJNS4_10UnderscoreESZ_SZ_EEEEENS4_23SM90_TMA_LOAD_MULTICASTENS4_14ComposedLayoutINS4_7SwizzleILi2ELi4ELi3EEENS4_18smem_ptr_flag_bitsILi16EEENSU_INS5_IJNSA_ILi8EEESH_EEENS5_IJSH_SC_EEEEEEEvNS4_8identityES12_S1C_vS1D_EENS_8epilogue10collective6detail29Sm90TmaWarpSpecializedAdapterINS1G_15DefaultEpilogueISJ_SK_SK_NS1F_6thread17LinearCombinationISJ_Li1EffLNS1K_9ScaleType4KindE0ELNS_15FloatRoundStyleE2ESJ_EENS1_15EpilogueDefaultEEEEEvvEEEEvNT_6ParamsE,@function
        .size           _ZN7cutlass13device_kernelINS_4gemm6kernel13GemmUniversalIN4cute5tupleIJiiiiEEENS1_10collective13CollectiveMmaINS1_34MainloopSm90TmaGmmaWarpSpecializedILi4ENS5_IJNS4_1CILi2EEESB_NSA_ILi1EEEEEENS1_35KernelTmaWarpSpecializedCooperativeEEENS5_IJNSA_ILi128EEESG_NSA_ILi32EEEEEENS_10bfloat16_tENS5_IJlSC_lEEESJ_SK_NS4_8TiledMMAINS4_8MMA_AtomIJNS4_4SM904GMMA28MMA_64x128x16_F32BF16BF16_SSILNSO_5MajorE0ELSQ_0ELNSO_7ScaleInE1ELSR_1EEEEEENS4_6LayoutINS5_IJSB_SC_SC_EEENS5_IJSC_NSA_ILi0EEESW_EEEEENS5_IJNS4_10UnderscoreESZ_SZ_EEEEENS4_23SM90_TMA_LOAD_MULTICASTENS4_14ComposedLayoutINS4_7SwizzleILi2ELi4ELi3EEENS4_18smem_ptr_flag_bitsILi16EEENSU_INS5_IJNSA_ILi8EEESH_EEENS5_IJSH_SC_EEEEEEEvNS4_8identityES12_S1C_vS1D_EENS_8epilogue10collective6detail29Sm90TmaWarpSpecializedAdapterINS1G_15DefaultEpilogueISJ_SK_SK_NS1F_6thread17LinearCombinationISJ_Li1EffLNS1K_9ScaleType4KindE0ELNS_15FloatRoundStyleE2ESJ_EENS1_15EpilogueDefaultEEEEEvvEEEEvNT_6ParamsE,(.L_x_197 - _ZN7cutlass13device_kernelINS_4gemm6kernel13GemmUniversalIN4cute5tupleIJiiiiEEENS1_10collective13CollectiveMmaINS1_34MainloopSm90TmaGmmaWarpSpecializedILi4ENS5_IJNS4_1CILi2EEESB_NSA_ILi1EEEEEENS1_35KernelTmaWarpSpecializedCooperativeEEENS5_IJNSA_ILi128EEESG_NSA_ILi32EEEEEENS_10bfloat16_tENS5_IJlSC_lEEESJ_SK_NS4_8TiledMMAINS4_8MMA_AtomIJNS4_4SM904GMMA28MMA_64x128x16_F32BF16BF16_SSILNSO_5MajorE0ELSQ_0ELNSO_7ScaleInE1ELSR_1EEEEEENS4_6LayoutINS5_IJSB_SC_SC_EEENS5_IJSC_NSA_ILi0EEESW_EEEEENS5_IJNS4_10UnderscoreESZ_SZ_EEEEENS4_23SM90_TMA_LOAD_MULTICASTENS4_14ComposedLayoutINS4_7SwizzleILi2ELi4ELi3EEENS4_18smem_ptr_flag_bitsILi16EEENSU_INS5_IJNSA_ILi8EEESH_EEENS5_IJSH_SC_EEEEEEEvNS4_8identityES12_S1C_vS1D_EENS_8epilogue10collective6detail29Sm90TmaWarpSpecializedAdapterINS1G_15DefaultEpilogueISJ_SK_SK_NS1F_6thread17LinearCombinationISJ_Li1EffLNS1K_9ScaleType4KindE0ELNS_15FloatRoundStyleE2ESJ_EENS1_15EpilogueDefaultEEEEEvvEEEEvNT_6ParamsE)
        .other          _ZN7cutlass13device_kernelINS_4gemm6kernel13GemmUniversalIN4cute5tupleIJiiiiEEENS1_10collective13CollectiveMmaINS1_34MainloopSm90TmaGmmaWarpSpecializedILi4ENS5_IJNS4_1CILi2EEESB_NSA_ILi1EEEEEENS1_35KernelTmaWarpSpecializedCooperativeEEENS5_IJNSA_ILi128EEESG_NSA_ILi32EEEEEENS_10bfloat16_tENS5_IJlSC_lEEESJ_SK_NS4_8TiledMMAINS4_8MMA_AtomIJNS4_4SM904GMMA28MMA_64x128x16_F32BF16BF16_SSILNSO_5MajorE0ELSQ_0ELNSO_7ScaleInE1ELSR_1EEEEEENS4_6LayoutINS5_IJSB_SC_SC_EEENS5_IJSC_NSA_ILi0EEESW_EEEEENS5_IJNS4_10UnderscoreESZ_SZ_EEEEENS4_23SM90_TMA_LOAD_MULTICASTENS4_14ComposedLayoutINS4_7SwizzleILi2ELi4ELi3EEENS4_18smem_ptr_flag_bitsILi16EEENSU_INS5_IJNSA_ILi8EEESH_EEENS5_IJSH_SC_EEEEEEEvNS4_8identityES12_S1C_vS1D_EENS_8epilogue10collective6detail29Sm90TmaWarpSpecializedAdapterINS1G_15DefaultEpilogueISJ_SK_SK_NS1F_6thread17LinearCombinationISJ_Li1EffLNS1K_9ScaleType4KindE0ELNS_15FloatRoundStyleE2ESJ_EENS1_15EpilogueDefaultEEEEEvvEEEEvNT_6ParamsE,@"STO_CUDA_ENTRY STV_DEFAULT"
_ZN7cutlass13device_kernelINS_4gemm6kernel13GemmUniversalIN4cute5tupleIJiiiiEEENS1_10collective13CollectiveMmaINS1_34MainloopSm90TmaGmmaWarpSpecializedILi4ENS5_IJNS4_1CILi2EEESB_NSA_ILi1EEEEEENS1_35KernelTmaWarpSpecializedCooperativeEEENS5_IJNSA_ILi128EEESG_NSA_ILi32EEEEEENS_10bfloat16_tENS5_IJlSC_lEEESJ_SK_NS4_8TiledMMAINS4_8MMA_AtomIJNS4_4SM904GMMA28MMA_64x128x16_F32BF16BF16_SSILNSO_5MajorE0ELSQ_0ELNSO_7ScaleInE1ELSR_1EEEEEENS4_6LayoutINS5_IJSB_SC_SC_EEENS5_IJSC_NSA_ILi0EEESW_EEEEENS5_IJNS4_10UnderscoreESZ_SZ_EEEEENS4_23SM90_TMA_LOAD_MULTICASTENS4_14ComposedLayoutINS4_7SwizzleILi2ELi4ELi3EEENS4_18smem_ptr_flag_bitsILi16EEENSU_INS5_IJNSA_ILi8EEESH_EEENS5_IJSH_SC_EEEEEEEvNS4_8identityES12_S1C_vS1D_EENS_8epilogue10collective6detail29Sm90TmaWarpSpecializedAdapterINS1G_15DefaultEpilogueISJ_SK_SK_NS1F_6thread17LinearCombinationISJ_Li1EffLNS1K_9ScaleType4KindE0ELNS_15FloatRoundStyleE2ESJ_EENS1_15EpilogueDefaultEEEEEvvEEEEvNT_6ParamsE:
[----:B------:R-:W0:Y:S01]  /*0000*/  LDC R1, c[0x0][0x28] ;  /* 0x00000a00ff017b82 */ /* 0x000e220000000800 */
[----:B------:R-:W1:Y:S01]  /*0010*/  S2R R18, SR_TID.X ;  /* 0x0000000000127919 */ /* 0x000e620000002100 */
[----:B------:R-:W-:Y:S01]  /*0020*/  ELECT P0, URZ, PT ;  /* 0x00000000003f782f */ /* 0x000fe20003800000 */
[----:B------:R-:W-:Y:S01]  /*0030*/  BSSY B0, `(.L_x_0) ;  /* 0x000000f000007945 */ /* 0x000fe20003800000 */
[--C-:B-1----:R-:W-:Y:S02]  /*0040*/  SHF.R.U32.HI R0, RZ, 0x5, R18.reuse ;  /* 0x00000005ff007819 */ /* 0x102fe40000011612 */
[----:B------:R-:W-:-:S03]  /*0050*/  SHF.R.U32.HI R3, RZ, 0x7, R18 ;  /* 0x00000007ff037819 */ /* 0x000fc60000011612 */
[----:B------:R-:W1:Y:S04]  /*0060*/  SHFL.IDX PT, R2, R0, RZ, 0x1f ;  /* 0x00001fff00027589 */ /* 0x000e6800000e0000 */
[----:B------:R2:W3:Y:S01]  /*0070*/  SHFL.IDX PT, R5, R3, RZ, 0x1f ;  /* 0x00001fff03057589 */ /* 0x0004e200000e0000 */
[----:B-1----:R-:W-:-:S13]  /*0080*/  ISETP.NE.OR P0, PT, R2, RZ, !P0 ;  /* 0x000000ff0200720c */ /* 0x002fda0004705670 */
[----:B0-23--:R-:W-:Y:S05]  /*0090*/  @P0 BRA `(.L_x_1) ;  /* 0x0000000000200947 */ /* 0x00dfea0003800000 */
[----:B------:R-:W-:Y:S02]  /*00a0*/  ULDC.64 UR4, c[0x0][0x198] ;  /* 0x0000660000047ab9 */ /* 0x000fe40000000a00 */
[----:B------:R-:W-:Y:S02]  /*00b0*/  UIADD3 UR6, UP0, UR4, 0xf0, URZ ;  /* 0x000000f004067890 */ /* 0x000fe4000ff1e03f */
[----:B------:R-:W-:Y:S02]  /*00c0*/  UIADD3 UR4, UP1, UR4, 0x1f0, URZ ;  /* 0x000001f004047890 */ /* 0x000fe4000ff3e03f */
[----:B------:R-:W-:Y:S02]  /*00d0*/  UIADD3.X UR7, URZ, UR5, URZ, UP0, !UPT ;  /* 0x000000053f077290 */ /* 0x000fe400087fe43f */
[----:B------:R-:W-:-:S07]  /*00e0*/  UIADD3.X UR5, URZ, UR5, URZ, UP1, !UPT ;  /* 0x000000053f057290 */ /* 0x000fce0008ffe43f */
[----:B------:R0:W-:Y:S02]  /*00f0*/  UTMACCTL.PF [UR6] ;  /* 0x00000000060079b9 */ /* 0x0001e40008040000 */
[----:B------:R0:W-:Y:S02]  /*0100*/  UTMACCTL.PF [UR4] ;  /* 0x00000000040079b9 */ /* 0x0001e40008040000 */
[----:B0-----:R-:W-:Y:S01]  /*0110*/  NOP ;  /* 0x0000000000007918 */ /* 0x001fe20000000000 */
.L_x_1:
[----:B------:R-:W-:Y:S05]  /*0120*/  BSYNC B0 ;  /* 0x0000000000007941 */ /* 0x000fea0003800000 */
.L_x_0:
[----:B------:R-:W0:Y:S02]  /*0130*/  SHFL.IDX PT, R3, R0, RZ, 0x1f ;  /* 0x00001fff00037589 */ /* 0x000e2400000e0000 */
[----:B0-----:R-:W-:-:S13]  /*0140*/  ISETP.NE.AND P0, PT, R3, RZ, PT ;  /* 0x000000ff0300720c */ /* 0x001fda0003f05270 */
[----:B------:R-:W-:Y:S05]  /*0150*/  @P0 BRA `(.L_x_2) ;  /* 0x0000000000580947 */ /* 0x000fea0003800000 */
[----:B------:R-:W0:Y:S01]  /*0160*/  S2UR UR8, SR_CgaCtaId ;  /* 0x00000000000879c3 */ /* 0x000e220000008800 */
[----:B------:R-:W-:Y:S01]  /*0170*/  UMOV UR4, 0x400 ;  /* 0x0000040000047882 */ /* 0x000fe20000000000 */
[----:B------:R-:W-:Y:S01]  /*0180*/  UMOV UR5, 0x1 ;  /* 0x0000000100057882 */ /* 0x000fe20000000000 */
[----:B------:R-:W-:Y:S01]  /*0190*/  UMOV UR6, 0x6 ;  /* 0x0000000600067882 */ /* 0x000fe20000000000 */
[----:B------:R-:W-:Y:S01]  /*01a0*/  ELECT P0, URZ, PT ;  /* 0x00000000003f782f */ /* 0x000fe20003800000 */
[----:B------:R-:W-:-:S04]  /*01b0*/  UIADD3 UR6, -UR6, 0x100000, URZ ;  /* 0x0010000006067890 */ /* 0x000fc8000fffe13f */
[----:B------:R-:W-:Y:S02]  /*01c0*/  USHF.L.U32 UR7, UR6, 0xb, URZ ;  /* 0x0000000b06077899 */ /* 0x000fe4000800063f */
[----:B------:R-:W-:Y:S02]  /*01d0*/  USHF.L.U32 UR6, UR6, 0x1, URZ ;  /* 0x0000000106067899 */ /* 0x000fe4000800063f */
[----:B0-----:R-:W-:Y:S02]  /*01e0*/  ULEA UR8, UR8, UR4, 0x18 ;  /* 0x0000000408087291 */ /* 0x001fe4000f8ec03f */
[----:B------:R-:W-:-:S04]  /*01f0*/  UIADD3 UR4, -UR5, 0x100000, URZ ;  /* 0x0010000005047890 */ /* 0x000fc8000fffe13f */
[----:B------:R-:W-:Y:S02]  /*0200*/  USHF.L.U32 UR5, UR4, 0xb, URZ ;  /* 0x0000000b04057899 */ /* 0x000fe4000800063f */
[----:B------:R-:W-:Y:S01]  /*0210*/  USHF.L.U32 UR4, UR4, 0x1, URZ ;  /* 0x0000000104047899 */ /* 0x000fe2000800063f */
[----:B------:R-:W0:Y:S11]  /*0220*/  FENCE.VIEW.ASYNC.S ;  /* 0x00000000000073c6 */ /* 0x000e360000000000 */
[----:B0-----:R0:W1:Y:S01]  /*0230*/  SYNCS.EXCH.64 URZ, [UR8], UR4 ;  /* 0x00000004083f75b2 */ /* 0x0010620008000100 */
[----:B------:R0:W2:Y:S01]  /*0240*/  SYNCS.EXCH.64 URZ, [UR8+0x20], UR6 ;  /* 0x00002006083f75b2 */ /* 0x0000a20008000100 */
[----:B------:R0:W3:Y:S01]  /*0250*/  SYNCS.EXCH.64 URZ, [UR8+0x8], UR4 ;  /* 0x00000804083f75b2 */ /* 0x0000e20008000100 */
[----:B------:R0:W4:Y:S01]  /*0260*/  SYNCS.EXCH.64 URZ, [UR8+0x28], UR6 ;  /* 0x00002806083f75b2 */ /* 0x0001220008000100 */
[----:B------:R0:W0:Y:S01]  /*0270*/  SYNCS.EXCH.64 URZ, [UR8+0x10], UR4 ;  /* 0x00001004083f75b2 */ /* 0x0000220008000100 */
[----:B------:R0:W0:Y:S01]  /*0280*/  SYNCS.EXCH.64 URZ, [UR8+0x30], UR6 ;  /* 0x00003006083f75b2 */ /* 0x0000220008000100 */
[----:B------:R0:W0:Y:S01]  /*0290*/  SYNCS.EXCH.64 URZ, [UR8+0x18], UR4 ;  /* 0x00001804083f75b2 */ /* 0x0000220008000100 */
[----:B------:R0:W0:Y:S01]  /*02a0*/  SYNCS.EXCH.64 URZ, [UR8+0x38], UR6 ;  /* 0x00003806083f75b2 */ /* 0x0000220008000100 */
[----:B------:R-:W-:Y:S01]  /*02b0*/  NOP ;  /* 0x0000000000007918 */ /* 0x000fe20000000000 */
.L_x_2:
[----:B------:R-:W-:Y:S01]  /*02c0*/  SHF.R.S32.HI R7, RZ, 0x1f, R18 ;  /* 0x0000001fff077819 */ /* 0x000fe20000011412 */
[----:B------:R-:W5:Y:S01]  /*02d0*/  SHFL.IDX PT, R0, R0, RZ, 0x1f ;  /* 0x00001fff00007589 */ /* 0x000f6200000e0000 */
[----:B0-----:R-:W0:Y:S01]  /*02e0*/  S2UR UR8, SR_CTAID.X ;  /* 0x00000000000879c3 */ /* 0x001e220000002500 */
[----:B------:R-:W-:Y:S02]  /*02f0*/  ELECT P0, URZ, PT ;  /* 0x00000000003f782f */ /* 0x000fe40003800000 */
[----:B------:R-:W-:Y:S01]  /*0300*/  LEA.HI R7, R7, R18, RZ, 0x7 ;  /* 0x0000001207077211 */ /* 0x000fe200078f38ff */
[----:B------:R-:W1:Y:S01]  /*0310*/  S2R R4, SR_CTAID.Y ;  /* 0x0000000000047919 */ /* 0x000e620000002600 */
[----:B------:R-:W-:Y:S01]  /*0320*/  SHF.R.S32.HI R8, RZ, 0x1f, R3 ;  /* 0x0000001fff087819 */ /* 0x000fe20000011403 */
[----:B------:R-:W-:Y:S01]  /*0330*/  ULDC UR4, c[0x0][0x150] ;  /* 0x0000540000047ab9 */ /* 0x000fe20000000800 */
[----:B------:R-:W-:Y:S01]  /*0340*/  LOP3.LUT R7, R7, 0xffffff80, RZ, 0xc0, !PT ;  /* 0xffffff8007077812 */ /* 0x000fe200078ec0ff */
[----:B------:R-:W-:Y:S01]  /*0350*/  NOP ;  /* 0x0000000000007918 */ /* 0x000fe20000000000 */
[----:B------:R-:W-:Y:S01]  /*0360*/  LEA.HI R8, R8, R3, RZ, 0x2 ;  /* 0x0000000308087211 */ /* 0x000fe200078f10ff */
[----:B------:R-:W2:Y:S01]  /*0370*/  LDC R10, c[0x0][0x144] ;  /* 0x00005100ff0a7b82 */ /* 0x000ea20000000800 */
[----:B------:R-:W-:Y:S01]  /*0380*/  NOP ;  /* 0x0000000000007918 */ /* 0x000fe20000000000 */
[----:B------:R-:W-:Y:S01]  /*0390*/  IMAD.IADD R6, R18, 0x1, -R7 ;  /* 0x0000000112067824 */ /* 0x000fe200078e0a07 */
[----:B------:R-:W-:Y:S01]  /*03a0*/  LOP3.LUT R8, R8, 0x3ffffffc, RZ, 0xc0, !PT ;  /* 0x3ffffffc08087812 */ /* 0x000fe200078ec0ff */
[----:B------:R-:W-:Y:S01]  /*03b0*/  IMAD.MOV.U32 R22, RZ, RZ, 0x1 ;  /* 0x00000001ff167424 */ /* 0x000fe200078e00ff */
[----:B------:R-:W-:-:S02]  /*03c0*/  ISETP.NE.AND P3, PT, R5, RZ, PT ;  /* 0x000000ff0500720c */ /* 0x000fc40003f65270 */
[----:B------:R-:W-:Y:S01]  /*03d0*/  SHF.R.S32.HI R7, RZ, 0x1f, R6 ;  /* 0x0000001fff077819 */ /* 0x000fe20000011406 */
[----:B------:R-:W-:Y:S01]  /*03e0*/  IMAD.IADD R8, R3, 0x1, -R8 ;  /* 0x0000000103087824 */ /* 0x000fe200078e0a08 */
[----:B------:R-:W3:Y:S02]  /*03f0*/  LDC R13, c[0x0][0x140] ;  /* 0x00005000ff0d7b82 */ /* 0x000ee40000000800 */
[----:B------:R-:W-:Y:S02]  /*0400*/  LEA.HI R7, R7, R6, RZ, 0x3 ;  /* 0x0000000607077211 */ /* 0x000fe400078f18ff */
[----:B-----5:R-:W-:Y:S02]  /*0410*/  ISETP.NE.OR P0, PT, R0, RZ, !P0 ;  /* 0x000000ff0000720c */ /* 0x020fe40004705670 */
[--C-:B------:R-:W-:Y:S02]  /*0420*/  SHF.R.S32.HI R0, RZ, 0x3, R7.reuse ;  /* 0x00000003ff007819 */ /* 0x100fe40000011407 */
[----:B------:R-:W-:-:S02]  /*0430*/  SHF.R.S32.HI R7, RZ, 0x1f, R7 ;  /* 0x0000001fff077819 */ /* 0x000fc40000011407 */
[----:B0-----:R-:W-:Y:S02]  /*0440*/  I2FP.F32.U32 R9, UR8 ;  /* 0x0000000800097c45 */ /* 0x001fe40008201000 */
[----:B------:R-:W-:-:S03]  /*0450*/  LEA.HI R7, R7, R0, RZ, 0x2 ;  /* 0x0000000007077211 */ /* 0x000fc600078f10ff */
[----:B------:R-:W-:Y:S01]  /*0460*/  FMUL R9, R9, UR4 ;  /* 0x0000000409097c20 */ /* 0x000fe20008400000 */
[----:B------:R-:W-:Y:S01]  /*0470*/  LOP3.LUT R7, R7, 0xfffffffc, RZ, 0xc0, !PT ;  /* 0xfffffffc07077812 */ /* 0x000fe200078ec0ff */
[----:B------:R-:W-:Y:S01]  /*0480*/  VOTEU.ALL UP0, P0 ;  /* 0x00000000003f7886 */ /* 0x000fe20000000000 */
[----:B-1----:R-:W-:Y:S01]  /*0490*/  I2FP.F32.U32 R3, R4 ;  /* 0x0000000400037245 */ /* 0x002fe20000201000 */
[----:B------:R-:W-:Y:S01]  /*04a0*/  ULDC UR4, c[0x0][0x154] ;  /* 0x0000550000047ab9 */ /* 0x000fe20000000800 */
[----:B------:R-:W-:Y:S01]  /*04b0*/  VOTEU.ALL UP1, P0 ;  /* 0x00000000003f7886 */ /* 0x000fe20000020000 */
[----:B------:R-:W0:Y:S01]  /*04c0*/  F2I.U32.TRUNC.NTZ R9, R9 ;  /* 0x0000000900097305 */ /* 0x000e22000020f000 */
[----:B------:R-:W-:Y:S01]  /*04d0*/  IMAD.IADD R7, R0, 0x1, -R7 ;  /* 0x0000000100077824 */ /* 0x000fe200078e0a07 */
[----:B------:R-:W1:Y:S01]  /*04e0*/  @!UP0 S2UR UR7, SR_CgaCtaId ;  /* 0x00000000000789c3 */ /* 0x000e620000008800 */
[----:B------:R-:W-:Y:S01]  /*04f0*/  FMUL R12, R3, UR4 ;  /* 0x00000004030c7c20 */ /* 0x000fe20008400000 */
[----:B------:R-:W-:Y:S01]  /*0500*/  UMOV UR4, 0x20 ;  /* 0x0000002000047882 */ /* 0x000fe20000000000 */
[----:B------:R-:W-:Y:S01]  /*0510*/  IMAD R8, R8, 0x4, R7 ;  /* 0x0000000408087824 */ /* 0x000fe200078e0207 */
[----:B------:R-:W-:Y:S01]  /*0520*/  @!UP0 UMOV UR6, 0x400 ;  /* 0x0000040000068882 */ /* 0x000fe20000000000 */
[----:B------:R-:W-:-:S04]  /*0530*/  @!UP0 UIADD3 UR4, -UR4, 0x100000, URZ ;  /* 0x0010000004048890 */ /* 0x000fc8000fffe13f */
[----:B------:R-:W-:Y:S02]  /*0540*/  @!UP0 USHF.L.U32 UR5, UR4, 0xb, URZ ;  /* 0x0000000b04058899 */ /* 0x000fe4000800063f */
[----:B------:R-:W-:Y:S01]  /*0550*/  @!UP0 USHF.L.U32 UR4, UR4, 0x1, URZ ;  /* 0x0000000104048899 */ /* 0x000fe2000800063f */
[----:B---3--:R-:W-:Y:S01]  /*0560*/  ISETP.EQ.U32.AND P2, PT, R13, 0x1, PT ;  /* 0x000000010d00780c */ /* 0x008fe20003f42070 */
[----:B------:R-:W3:Y:S01]  /*0570*/  F2I.U32.TRUNC.NTZ R12, R12 ;  /* 0x0000000c000c7305 */ /* 0x000ee2000020f000 */
[C---:B------:R-:W-:Y:S01]  /*0580*/  LEA.HI R0, R8.reuse, R8, RZ, 0x1 ;  /* 0x0000000808007211 */ /* 0x040fe200078f08ff */
[----:B------:R-:W5:Y:S01]  /*0590*/  LDC R7, c[0x0][0x148] ;  /* 0x00005200ff077b82 */ /* 0x000f620000000800 */
[----:B------:R-:W-:Y:S02]  /*05a0*/  IMAD.SHL.U32 R23, R8, 0x4, RZ ;  /* 0x0000000408177824 */ /* 0x000fe400078e00ff */
[----:B------:R-:W-:Y:S01]  /*05b0*/  LOP3.LUT R11, R0, 0xfffffffe, RZ, 0xc0, !PT ;  /* 0xfffffffe000b7812 */ /* 0x000fe200078ec0ff */
[----:B0-----:R-:W-:Y:S01]  /*05c0*/  IMAD.MOV R15, RZ, RZ, -R9 ;  /* 0x000000ffff0f7224 */ /* 0x001fe200078e0a09 */
[----:B------:R-:W-:-:S02]  /*05d0*/  SHF.R.S32.HI R9, RZ, 0x1f, R2 ;  /* 0x0000001fff097819 */ /* 0x000fc40000011402 */
[----:B------:R-:W-:Y:S01]  /*05e0*/  LOP3.LUT R23, R8, 0xc, R23, 0x78, !PT ;  /* 0x0000000c08177812 */ /* 0x000fe200078e7817 */
[----:B--2---:R-:W-:Y:S01]  /*05f0*/  IMAD R3, R10, R15, UR8 ;  /* 0x000000080a037e24 */ /* 0x004fe2000f8e020f */
[----:B------:R-:W-:Y:S01]  /*0600*/  LEA.HI R9, R9, R2, RZ, 0x2 ;  /* 0x0000000209097211 */ /* 0x000fe200078f10ff */
[----:B------:R-:W-:-:S03]  /*0610*/  IMAD.IADD R0, R8, 0x1, -R11 ;  /* 0x0000000108007824 */ /* 0x000fc600078e0a0b */
[----:B------:R-:W-:Y:S01]  /*0620*/  LOP3.LUT R9, R9, 0xfffffffc, RZ, 0xc0, !PT ;  /* 0xfffffffc09097812 */ /* 0x000fe200078ec0ff */
[----:B---3--:R-:W-:Y:S01]  /*0630*/  IMAD.MOV R21, RZ, RZ, -R12 ;  /* 0x000000ffff157224 */ /* 0x008fe200078e0a0c */
[----:B------:R-:W-:Y:S01]  /*0640*/  ISETP.NE.AND P4, PT, R0, R3, PT ;  /* 0x000000030000720c */ /* 0x000fe20003f85270 */
[----:B-1----:R-:W-:Y:S02]  /*0650*/  @!UP0 ULEA UR6, UR7, UR6, 0x18 ;  /* 0x0000000607068291 */ /* 0x002fe4000f8ec03f */
[----:B------:R-:W-:Y:S01]  /*0660*/  IMAD.IADD R0, R2, 0x1, -R9 ;  /* 0x0000000102007824 */ /* 0x000fe200078e0a09 */
[----:B------:R-:W-:Y:S01]  /*0670*/  VOTEU.ALL UP0, P0 ;  /* 0x00000000003f7886 */ /* 0x000fe20000000000 */
[----:B------:R-:W-:Y:S01]  /*0680*/  LOP3.LUT P0, RZ, R6, 0x7, RZ, 0xc0, !PT ;  /* 0x0000000706ff7812 */ /* 0x000fe2000780c0ff */
[----:B------:R-:W-:Y:S02]  /*0690*/  VIADD R6, R5, 0xffffffff ;  /* 0xffffffff05067836 */ /* 0x000fe40000000000 */
[----:B------:R-:W-:Y:S01]  /*06a0*/  ISETP.NE.AND P1, PT, R0, 0x3, PT ;  /* 0x000000030000780c */ /* 0x000fe20003f25270 */
[----:B-----5:R-:W-:Y:S01]  /*06b0*/  IMAD R9, R7, R21, R4 ;  /* 0x0000001507097224 */ /* 0x020fe200078e0204 */
[----:B------:R-:W-:-:S02]  /*06c0*/  ISETP.LT.U32.AND P0, PT, R23, 0x4, !P0 ;  /* 0x000000041700780c */ /* 0x000fc40004701070 */
[----:B------:R-:W-:Y:S01]  /*06d0*/  ISETP.EQ.OR P1, PT, R0, RZ, !P1 ;  /* 0x000000ff0000720c */ /* 0x000fe20004f22670 */
[----:B------:R-:W0:Y:S02]  /*06e0*/  FENCE.VIEW.ASYNC.S ;  /* 0x00000000000073c6 */ /* 0x000e240000000000 */
[----:B0-----:R0:W1:Y:S01]  /*06f0*/  @!UP0 SYNCS.EXCH.64 URZ, [UR6+0x50], UR4 ;  /* 0x00005004063f85b2 */ /* 0x0010620008000100 */
[----:B------:R-:W-:Y:S02]  /*0700*/  @P4 LEA.HI R2, R23, R23, RZ, 0x1 ;  /* 0x0000001717024211 */ /* 0x000fe400078f08ff */
[----:B------:R-:W-:Y:S02]  /*0710*/  ISETP.EQ.AND P1, PT, R5, RZ, P1 ;  /* 0x000000ff0500720c */ /* 0x000fe40000f22270 */
[----:B------:R-:W-:Y:S02]  /*0720*/  @P4 SHF.R.S32.HI R2, RZ, 0x1, R2 ;  /* 0x00000001ff024819 */ /* 0x000fe40000011402 */
[----:B------:R-:W-:-:S02]  /*0730*/  ISETP.GE.U32.AND P6, PT, R6, 0x2, PT ;  /* 0x000000020600780c */ /* 0x000fc40003fc6070 */
[----:B------:R-:W-:Y:S02]  /*0740*/  @P4 ISETP.NE.AND P5, PT, R2, R9, PT ;  /* 0x000000090200420c */ /* 0x000fe40003fa5270 */
[----:B------:R-:W-:Y:S02]  /*0750*/  SEL R9, RZ, 0x1, !P0 ;  /* 0x00000001ff097807 */ /* 0x000fe40004000000 */
[----:B------:R-:W-:Y:S02]  /*0760*/  @P4 SEL R22, RZ, 0x1, P5 ;  /* 0x00000001ff164807 */ /* 0x000fe40002800000 */
[----:B------:R-:W-:Y:S01]  /*0770*/  SEL R19, RZ, 0x1, !P1 ;  /* 0x00000001ff137807 */ /* 0x000fe20004800000 */
[----:B------:R0:W2:Y:S01]  /*0780*/  @!UP1 SYNCS.EXCH.64 URZ, [UR6+0x58], UR4 ;  /* 0x00005804063f95b2 */ /* 0x0000a20008000100 */
[----:B------:R-:W-:Y:S01]  /*0790*/  LOP3.LUT R22, R22, R9, RZ, 0xc0, !PT ;  /* 0x0000000916167212 */ /* 0x000fe200078ec0ff */
[----:B------:R-:W-:Y:S01]  /*07a0*/  NOP ;  /* 0x0000000000007918 */ /* 0x000fe20000000000 */
[----:B------:R-:W-:Y:S01]  /*07b0*/  SEL R19, R19, 0x2, P6 ;  /* 0x0000000213137807 */ /* 0x000fe20003000000 */
[----:B------:R-:W-:Y:S06]  /*07c0*/  @!P2 BRA `(.L_x_3) ;  /* 0x000000000008a947 */ /* 0x000fec0003800000 */
[----:B-12-4-:R-:W-:Y:S01]  /*07d0*/  UCGABAR_ARV ;  /* 0x00000000000079c7 */ /* 0x016fe20008000000 */
[----:B------:R-:W-:Y:S05]  /*07e0*/  BRA `(.L_x_4) ;  /* 0x0000000000047947 */ /* 0x000fea0003800000 */
.L_x_3:
[----:B-12-4-:R-:W-:Y:S01]  /*07f0*/  NOP ;  /* 0x0000000000007918 */ /* 0x016fe20000000000 */
.L_x_4:
[----:B------:R-:W1:Y:S01]  /*0800*/  LDC R2, c[0x0][0x65c] ;  /* 0x00019700ff027b82 */ /* 0x000e620000000800 */
[----:B------:R-:W-:Y:S02]  /*0810*/  IMAD.U32 R8, RZ, RZ, UR8 ;  /* 0x00000008ff087e24 */ /* 0x000fe4000f8e00ff */
[----:B------:R-:W-:Y:S01]  /*0820*/  IMAD.MOV.U32 R9, RZ, RZ, RZ ;  /* 0x000000ffff097224 */ /* 0x000fe200078e00ff */
[----:B-1----:R-:W-:-:S04]  /*0830*/  ISETP.NE.AND P1, PT, R2, 0x1, PT ;  /* 0x000000010200780c */ /* 0x002fc80003f25270 */
[----:B------:R-:W-:-:S09]  /*0840*/  P2R R5, PR, RZ, 0x2 ;  /* 0x00000002ff057803 */ /* 0x000fd20000000000 */
[----:B------:R-:W1:Y:S01]  /*0850*/  @P1 LDC R17, c[0x0][0x10] ;  /* 0x00000400ff111b82 */ /* 0x000e620000000800 */
[----:B------:R-:W-:Y:S02]  /*0860*/  @P1 IMAD.MOV.U32 R5, RZ, RZ, RZ ;  /* 0x000000ffff051224 */ /* 0x000fe400078e00ff */
[----:B------:R-:W-:-:S05]  /*0870*/  @P1 IMAD.MOV.U32 R13, RZ, RZ, RZ ;  /* 0x000000ffff0d1224 */ /* 0x000fca00078e00ff */
[----:B------:R-:W2:Y:S01]  /*0880*/  @!P1 LDC R11, c[0x0][0xc] ;  /* 0x00000300ff0b9b82 */ /* 0x000ea20000000800 */
[----:B-1----:R-:W-:-:S04]  /*0890*/  @P1 IMAD.WIDE.U32 R16, R17, UR8, R4 ;  /* 0x0000000811101c25 */ /* 0x002fc8000f8e0004 */
[----:B------:R-:W-:Y:S02]  /*08a0*/  @P1 IMAD.IADD R17, R17, 0x1, R13 ;  /* 0x0000000111111824 */ /* 0x000fe400078e020d */
[----:B--2---:R-:W-:-:S04]  /*08b0*/  @!P1 IMAD.WIDE.U32 R8, R4, R11, R8 ;  /* 0x0000000b04089225 */ /* 0x004fc800078e0008 */
[----:B------:R-:W-:Y:S02]  /*08c0*/  @!P1 IMAD.MOV.U32 R16, RZ, RZ, R8 ;  /* 0x000000ffff109224 */ /* 0x000fe400078e0008 */
[----:B------:R-:W-:Y:S01]  /*08d0*/  @!P1 IMAD.MOV.U32 R17, RZ, RZ, R9 ;  /* 0x000000ffff119224 */ /* 0x000fe200078e0009 */
[----:B------:R-:W-:Y:S06]  /*08e0*/  @!P2 BRA `(.L_x_5) ;  /* 0x00000000000ca947 */ /* 0x000fec0003800000 */
[----:B------:R-:W-:Y:S01]  /*08f0*/  UCGABAR_WAIT ;  /* 0x0000000000007dc7 */ /* 0x000fe20008000000 */
[----:B------:R-:W-:Y:S01]  /*0900*/  CCTL.IVALL ;  /* 0x00000000ff00798f */ /* 0x000fe20002000000 */
[----:B------:R-:W-:Y:S05]  /*0910*/  BRA `(.L_x_6) ;  /* 0x0000000000047947 */ /* 0x000fea0003800000 */
.L_x_5:
[----:B------:R-:W-:Y:S06]  /*0920*/  BAR.SYNC.DEFER_BLOCKING 0x0 ;  /* 0x0000000000007b1d */ /* 0x000fec0000010000 */
.L_x_6:
[----:B------:R-:W-:Y:S05]  /*0930*/  @!P3 BRA `(.L_x_7) ;  /* 0x0000005c0010b947 */ /* 0x000fea0003800000 */
[----:B------:R-:W-:-:S13]  /*0940*/  ISETP.GT.U32.AND P0, PT, R6, 0x1, PT ;  /* 0x000000010600780c */ /* 0x000fda0003f04070 */
[----:B0-----:R-:W-:Y:S05]  /*0950*/  @P0 EXIT ;  /* 0x000000000000094d */ /* 0x001fea0003800000 */
[----:B------:R-:W-:Y:S01]  /*0960*/  ULDC.64 UR4, c[0x0][0x650] ;  /* 0x0001940000047ab9 */ /* 0x000fe20000000a00 */
[----:B------:R-:W-:Y:S01]  /*0970*/  PRMT R0, RZ, 0x7610, R0 ;  /* 0x00007610ff007816 */ /* 0x000fe20000000000 */
[----:B------:R-:W-:Y:S01]  /*0980*/  IMAD.MOV.U32 R92, RZ, RZ, -0x1 ;  /* 0xffffffffff5c7424 */ /* 0x000fe200078e00ff */
[----:B------:R-:W-:Y:S01]  /*0990*/  ISETP.GE.U32.AND P0, PT, R16, UR4, PT ;  /* 0x0000000410007c0c */ /* 0x000fe2000bf06070 */
[----:B------:R-:W-:Y:S02]  /*09a0*/  IMAD.MOV.U32 R93, RZ, RZ, -0x1 ;  /* 0xffffffffff5d7424 */ /* 0x000fe400078e00ff */
[----:B------:R-:W-:Y:S01]  /*09b0*/  IMAD.MOV.U32 R91, RZ, RZ, -0x1 ;  /* 0xffffffffff5b7424 */ /* 0x000fe200078e00ff */
[----:B------:R-:W-:-:S13]  /*09c0*/  ISETP.GE.U32.AND.EX P0, PT, R17, UR5, PT, P0 ;  /* 0x0000000511007c0c */ /* 0x000fda000bf06100 */
[----:B------:R-:W-:Y:S05]  /*09d0*/  @P0 BRA `(.L_x_8) ;  /* 0x0000000400280947 */ /* 0x000fea0003800000 */
[----:B------:R-:W0:Y:S01]  /*09e0*/  LDC.64 R24, c[0x0][0x628] ;  /* 0x00018a00ff187b82 */ /* 0x000e220000000a00 */
[----:B------:R-:W-:Y:S02]  /*09f0*/  IMAD.MOV.U32 R8, RZ, RZ, R16 ;  /* 0x000000ffff087224 */ /* 0x000fe400078e0010 */
[----:B------:R-:W-:-:S05]  /*0a00*/  IMAD.MOV.U32 R9, RZ, RZ, R17 ;  /* 0x000000ffff097224 */ /* 0x000fca00078e0011 */
[----:B------:R-:W1:Y:S08]  /*0a10*/  LDC R0, c[0x0][0x630] ;  /* 0x00018c00ff007b82 */ /* 0x000e700000000800 */
[----:B------:R-:W2:Y:S01]  /*0a20*/  LDC.64 R26, c[0x0][0x620] ;  /* 0x00018800ff1a7b82 */ /* 0x000ea20000000a00 */
[----:B0-----:R-:W-:-:S04]  /*0a30*/  ISETP.NE.U32.AND P0, PT, R24, RZ, PT ;  /* 0x000000ff1800720c */ /* 0x001fc80003f05070 */
[----:B------:R-:W-:-:S13]  /*0a40*/  ISETP.NE.AND.EX P0, PT, R25, RZ, PT, P0 ;  /* 0x000000ff1900720c */ /* 0x000fda0003f05300 */
[----:B-12---:R-:W-:Y:S05]  /*0a50*/  @!P0 BRA `(.L_x_9) ;  /* 0x0000000000288947 */ /* 0x006fea0003800000 */
[----:B------:R-:W0:Y:S02]  /*0a60*/  LDC R13, c[0x0][0x634] ;  /* 0x00018d00ff0d7b82 */ /* 0x000e240000000800 */
[----:B0-----:R-:W-:-:S05]  /*0a70*/  IADD3 R13, P0, R16, R13, RZ ;  /* 0x0000000d100d7210 */ /* 0x001fca0007f1e0ff */
[----:B------:R-:W-:-:S04]  /*0a80*/  IMAD.X R15, RZ, RZ, R17, P0 ;  /* 0x000000ffff0f7224 */ /* 0x000fc800000e0611 */
[----:B------:R-:W-:-:S04]  /*0a90*/  IMAD.WIDE.U32 R8, R15, R24, RZ ;  /* 0x000000180f087225 */ /* 0x000fc800078e00ff */
[----:B------:R-:W-:-:S04]  /*0aa0*/  IMAD.WIDE.U32 R10, P0, R13, R25, R8 ;  /* 0x000000190d0a7225 */ /* 0x000fc80007800008 */
[----:B------:R-:W-:-:S04]  /*0ab0*/  IMAD.WIDE.U32 R8, R13, R24, RZ ;  /* 0x000000180d087225 */ /* 0x000fc800078e00ff */
[----:B------:R-:W-:Y:S01]  /*0ac0*/  IMAD.X R13, RZ, RZ, RZ, P0 ;  /* 0x000000ffff0d7224 */ /* 0x000fe200000e06ff */
[----:B------:R-:W-:Y:S01]  /*0ad0*/  IADD3 RZ, P0, R9, R10, RZ ;  /* 0x0000000a09ff7210 */ /* 0x000fe20007f1e0ff */
[----:B------:R-:W-:-:S04]  /*0ae0*/  IMAD.MOV.U32 R12, RZ, RZ, R11 ;  /* 0x000000ffff0c7224 */ /* 0x000fc800078e000b */
[----:B------:R-:W-:-:S08]  /*0af0*/  IMAD.WIDE.U32.X R8, R15, R25, R12, P0 ;  /* 0x000000190f087225 */ /* 0x000fd000000e040c */
.L_x_9:
[----:B------:R-:W0:Y:S01]  /*0b00*/  LDC.64 R24, c[0x0][0x640] ;  /* 0x00019000ff187b82 */ /* 0x000e220000000a00 */
[-CC-:B------:R-:W-:Y:S01]  /*0b10*/  SHF.R.U64 R91, R8, R0.reuse, R9.reuse ;  /* 0x00000000085b7219 */ /* 0x180fe20000001209 */
[----:B------:R-:W-:Y:S01]  /*0b20*/  IMAD R30, R7, R21, R4 ;  /* 0x00000015071e7224 */ /* 0x000fe200078e0204 */
[----:B------:R-:W-:Y:S01]  /*0b30*/  SHF.R.U32.HI R0, RZ, R0, R9 ;  /* 0x00000000ff007219 */ /* 0x000fe20000011609 */
[----:B------:R-:W-:Y:S01]  /*0b40*/  IMAD.MOV.U32 R21, RZ, RZ, 0x1 ;  /* 0x00000001ff157424 */ /* 0x000fe200078e00ff */
[----:B------:R-:W-:-:S03]  /*0b50*/  IADD3 R5, P0, RZ, -R91, RZ ;  /* 0x8000005bff057210 */ /* 0x000fc60007f1e0ff */
[----:B------:R-:W1:Y:S02]  /*0b60*/  LDC R6, c[0x0][0x618] ;  /* 0x00018600ff067b82 */ /* 0x000e640000000800 */
[----:B------:R-:W-:-:S04]  /*0b70*/  IMAD.X R9, RZ, RZ, ~R0, P0 ;  /* 0x000000ffff097224 */ /* 0x000fc800000e0e00 */
[-C--:B------:R-:W-:Y:S02]  /*0b80*/  IMAD R0, R9, R26.reuse, RZ ;  /* 0x0000001a09007224 */ /* 0x080fe400078e02ff */
[----:B------:R-:W2:Y:S01]  /*0b90*/  LDC R11, c[0x0][0x608] ;  /* 0x00018200ff0b7b82 */ /* 0x000ea20000000800 */
[----:B------:R-:W-:-:S04]  /*0ba0*/  IMAD.WIDE.U32 R8, R5, R26, R16 ;  /* 0x0000001a05087225 */ /* 0x000fc800078e0010 */
[----:B------:R-:W-:-:S03]  /*0bb0*/  IMAD R5, R5, R27, R0 ;  /* 0x0000001b05057224 */ /* 0x000fc600078e0200 */
[----:B------:R-:W3:Y:S01]  /*0bc0*/  LDC R12, c[0x0][0x658] ;  /* 0x00019600ff0c7b82 */ /* 0x000ee20000000800 */
[----:B0-----:R-:W-:Y:S01]  /*0bd0*/  ISETP.NE.U32.AND P0, PT, R24, RZ, PT ;  /* 0x000000ff1800720c */ /* 0x001fe20003f05070 */
[----:B------:R-:W-:Y:S02]  /*0be0*/  IMAD.IADD R5, R9, 0x1, R5 ;  /* 0x0000000109057824 */ /* 0x000fe400078e0205 */
[----:B------:R-:W-:Y:S01]  /*0bf0*/  IMAD.MOV.U32 R9, RZ, RZ, -0x1 ;  /* 0xffffffffff097424 */ /* 0x000fe200078e00ff */
[----:B------:R-:W-:-:S03]  /*0c00*/  ISETP.NE.AND.EX P0, PT, R25, RZ, PT, P0 ;  /* 0x000000ff1900720c */ /* 0x000fc60003f05300 */
[----:B------:R-:W0:Y:S01]  /*0c10*/  LDC R15, c[0x0][0x600] ;  /* 0x00018000ff0f7b82 */ /* 0x000e220000000800 */
[-CC-:B-1----:R-:W-:Y:S02]  /*0c20*/  SHF.R.U64 R13, R8, R6.reuse, R5.reuse ;  /* 0x00000006080d7219 */ /* 0x182fe40000001205 */
[----:B------:R-:W-:-:S05]  /*0c30*/  SHF.R.U32.HI R0, RZ, R6, R5 ;  /* 0x00000006ff007219 */ /* 0x000fca0000011605 */
[----:B------:R-:W1:Y:S01]  /*0c40*/  LDC R14, c[0x0][0x648] ;  /* 0x00019200ff0e7b82 */ /* 0x000e620000000800 */
[-CC-:B--2---:R-:W-:Y:S02]  /*0c50*/  SHF.R.U64 R27, R13, R11.reuse, R0.reuse ;  /* 0x0000000b0d1b7219 */ /* 0x184fe40000001200 */
[----:B------:R-:W-:-:S05]  /*0c60*/  SHF.R.U32.HI R5, RZ, R11, R0 ;  /* 0x0000000bff057219 */ /* 0x000fca0000011600 */
[----:B------:R-:W2:Y:S01]  /*0c70*/  LDC R20, c[0x0][0x638] ;  /* 0x00018e00ff147b82 */ /* 0x000ea20000000800 */
[-CC-:B---3--:R-:W-:Y:S02]  /*0c80*/  SHF.R.U64 R28, R27, R12.reuse, R5.reuse ;  /* 0x0000000c1b1c7219 */ /* 0x188fe40000001205 */
[-C--:B------:R-:W-:Y:S02]  /*0c90*/  SHF.L.U32 R0, R9, R12.reuse, RZ ;  /* 0x0000000c09007219 */ /* 0x080fe400000006ff */
[----:B------:R-:W-:Y:S01]  /*0ca0*/  SHF.R.U32.HI R5, RZ, R12, R5 ;  /* 0x0000000cff057219 */ /* 0x000fe20000011605 */
[----:B------:R-:W-:Y:S01]  /*0cb0*/  IMAD.MOV.U32 R4, RZ, RZ, R28 ;  /* 0x000000ffff047224 */ /* 0x000fe200078e001c */
[----:B------:R-:W-:Y:S01]  /*0cc0*/  LOP3.LUT R10, RZ, R0, RZ, 0x33, !PT ;  /* 0x00000000ff0a7212 */ /* 0x000fe200078e33ff */
[----:B------:R-:W3:Y:S01]  /*0cd0*/  LDC R26, c[0x0][0x610] ;  /* 0x00018400ff1a7b82 */ /* 0x000ee20000000800 */
[----:B------:R-:W-:Y:S05]  /*0ce0*/  @!P0 BRA `(.L_x_10) ;  /* 0x0000000000288947 */ /* 0x000fea0003800000 */
[----:B------:R-:W4:Y:S02]  /*0cf0*/  LDC R9, c[0x0][0x64c] ;  /* 0x00019300ff097b82 */ /* 0x000f240000000800 */
[----:B----4-:R-:W-:-:S05]  /*0d00*/  IADD3 R9, P0, R28, R9, RZ ;  /* 0x000000091c097210 */ /* 0x010fca0007f1e0ff */
        /* <DEDUP_REMOVED lines=8> */
.L_x_10:
[----:B-1----:R-:W-:Y:S01]  /*0d90*/  SHF.R.U64 R4, R4, R14, R5 ;  /* 0x0000000e04047219 */ /* 0x002fe20000001205 */
[----:B0-----:R-:W-:Y:S01]  /*0da0*/  VIADD R6, R15, 0xffffffff ;  /* 0xffffffff0f067836 */ /* 0x001fe20000000000 */
[----:B------:R-:W-:Y:S02]  /*0db0*/  SHF.L.U32 R0, R21, R12, RZ ;  /* 0x0000000c15007219 */ /* 0x000fe400000006ff */
[----:B------:R-:W-:Y:S01]  /*0dc0*/  LOP3.LUT R5, R27, R10, RZ, 0xc0, !PT ;  /* 0x0000000a1b057212 */ /* 0x000fe200078ec0ff */
[----:B------:R-:W-:Y:S01]  /*0dd0*/  IMAD.MOV R7, RZ, RZ, -R4 ;  /* 0x000000ffff077224 */ /* 0x000fe200078e0a04 */
[----:B------:R-:W-:Y:S02]  /*0de0*/  SEL R3, R3, R30, !P1 ;  /* 0x0000001e03037207 */ /* 0x000fe40004800000 */
[----:B------:R-:W-:Y:S01]  /*0df0*/  LOP3.LUT R6, R13, R6, RZ, 0xc0, !PT ;  /* 0x000000060d067212 */ /* 0x000fe200078ec0ff */
[----:B------:R-:W-:Y:S02]  /*0e00*/  IMAD R4, R0, R4, R5 ;  /* 0x0000000400047224 */ /* 0x000fe400078e0205 */
[----:B--2---:R-:W-:-:S02]  /*0e10*/  IMAD R0, R7, R20, R28 ;  /* 0x0000001407007224 */ /* 0x004fc400078e021c */
[----:B---3--:R-:W-:Y:S02]  /*0e20*/  IMAD R3, R4, R26, R3 ;  /* 0x0000001a04037224 */ /* 0x008fe400078e0203 */
[----:B------:R-:W-:Y:S02]  /*0e30*/  IMAD R92, R0, R15, R6 ;  /* 0x0000000f005c7224 */ /* 0x000fe400078e0206 */
[----:B------:R-:W-:-:S03]  /*0e40*/  IMAD.MOV.U32 R4, RZ, RZ, 0x1 ;  /* 0x00000001ff047424 */ /* 0x000fc600078e00ff */
[----:B------:R-:W-:Y:S02]  /*0e50*/  SEL R93, R92, R3, !P1 ;  /* 0x000000035c5d7207 */ /* 0x000fe40004800000 */
[----:B------:R-:W-:Y:S02]  /*0e60*/  PRMT R0, R4, 0x7610, R0 ;  /* 0x0000761004007816 */ /* 0x000fe40000000000 */
[----:B------:R-:W-:-:S07]  /*0e70*/  SEL R92, R3, R92, !P1 ;  /* 0x0000005c035c7207 */ /* 0x000fce0004800000 */
.L_x_8:
[----:B------:R-:W-:-:S08]  /*0e80*/  NOP ;  /* 0x0000000000007918 */ /* 0x000fd00000000000 */
[----:B------:R-:W0:Y:S02]  /*0e90*/  USETMAXREG.TRY_ALLOC.CTAPOOL UP0, 0xe8 ;  /* 0x000000e8000079c8 */ /* 0x000e240008000600 */
[----:B0-----:R-:W-:-:S13]  /*0ea0*/  PLOP3.LUT P0, PT, PT, PT, UP0, 0x80, 0x0 ;  /* 0x000000000000781c */ /* 0x001fda0003f0f008 */
[----:B------:R-:W-:Y:S05]  /*0eb0*/  @!P0 BRA `(.L_x_8) ;  /* 0xfffffffc00f08947 */ /* 0x000fea000383ffff */
[----:B------:R-:W-:Y:S01]  /*0ec0*/  ULDC.64 UR4, c[0x0][0x598] ;  /* 0x0001660000047ab9 */ /* 0x000fe20000000a00 */
[----:B------:R-:W-:Y:S01]  /*0ed0*/  ULDC.64 UR36, c[0x0][0x208] ;  /* 0x0000820000247ab9 */ /* 0x000fe20000000a00 */
[----:B------:R-:W-:-:S04]  /*0ee0*/  ISETP.NE.U32.AND P0, PT, RZ, UR4, PT ;  /* 0x00000004ff007c0c */ /* 0x000fc8000bf05070 */
[----:B------:R-:W-:-:S13]  /*0ef0*/  ISETP.NE.AND.EX P0, PT, RZ, UR5, PT, P0 ;  /* 0x00000005ff007c0c */ /* 0x000fda000bf05300 */
[----:B------:R-:W-:Y:S05]  /*0f00*/  @!P0 BRA `(.L_x_11) ;  /* 0x00000000001c8947 */ /* 0x000fea0003800000 */
[----:B------:R-:W0:Y:S02]  /*0f10*/  LDC.64 R4, c[0x0][0x598] ;  /* 0x00016600ff047b82 */ /* 0x000e240000000a00 */
[----:B0-----:R-:W2:Y:S02]  /*0f20*/  LDG.E.64 R4, desc[UR36][R4.64] ;  /* 0x0000002404047981 */ /* 0x001ea4000c1e1b00 */
[----:B--2---:R-:W-:-:S04]  /*0f30*/  ISETP.NE.U32.AND P0, PT, R4, RZ, PT ;  /* 0x000000ff0400720c */ /* 0x004fc80003f05070 */
[----:B------:R-:W-:-:S13]  /*0f40*/  ISETP.NE.AND.EX P0, PT, R5, RZ, PT, P0 ;  /* 0x000000ff0500720c */ /* 0x000fda0003f05300 */
[----:B------:R-:W-:Y:S05]  /*0f50*/  @!P0 BRA `(.L_x_11) ;  /* 0x0000000000088947 */ /* 0x000fea0003800000 */
[----:B------:R0:W5:Y:S01]  /*0f60*/  LD.E R88, desc[UR36][R4.64] ;  /* 0x0000002404587980 */ /* 0x000162000c101900 */
[----:B------:R-:W-:Y:S05]  /*0f70*/  BRA `(.L_x_12) ;  /* 0x0000000000247947 */ /* 0x000fea0003800000 */
.L_x_11:
[----:B------:R-:W-:Y:S02]  /*0f80*/  ULDC.64 UR4, c[0x0][0x588] ;  /* 0x0001620000047ab9 */ /* 0x000fe40000000a00 */
[----:B------:R-:W-:-:S04]  /*0f90*/  ISETP.NE.U32.AND P0, PT, RZ, UR4, PT ;  /* 0x00000004ff007c0c */ /* 0x000fc8000bf05070 */
[----:B------:R-:W-:-:S13]  /*0fa0*/  ISETP.NE.AND.EX P0, PT, RZ, UR5, PT, P0 ;  /* 0x00000005ff007c0c */ /* 0x000fda000bf05300 */
[----:B------:R-:W-:Y:S05]  /*0fb0*/  @!P0 BRA `(.L_x_13) ;  /* 0x00000000000c8947 */ /* 0x000fea0003800000 */
[----:B------:R-:W0:Y:S02]  /*0fc0*/  LDC.64 R88, c[0x0][0x588] ;  /* 0x00016200ff587b82 */ /* 0x000e240000000a00 */
[----:B0-----:R1:W5:Y:S01]  /*0fd0*/  LDG.E R88, desc[UR36][R88.64] ;  /* 0x0000002458587981 */ /* 0x001362000c1e1900 */
[----:B------:R-:W-:Y:S05]  /*0fe0*/  BRA `(.L_x_12) ;  /* 0x0000000000087947 */ /* 0x000fea0003800000 */
.L_x_13:
[----:B------:R-:W-:Y:S02]  /*0ff0*/  ULDC UR4, c[0x0][0x580] ;  /* 0x0001600000047ab9 */ /* 0x000fe40000000800 */
[----:B------:R-:W-:-:S07]  /*1000*/  IMAD.U32 R88, RZ, RZ, UR4 ;  /* 0x00000004ff587e24 */ /* 0x000fce000f8e00ff */
.L_x_12:
[----:B------:R-:W-:Y:S02]  /*1010*/  ULDC.64 UR4, c[0x0][0x5a0] ;  /* 0x0001680000047ab9 */ /* 0x000fe40000000a00 */
[----:B------:R-:W-:-:S04]  /*1020*/  ISETP.NE.U32.AND P0, PT, RZ, UR4, PT ;  /* 0x00000004ff007c0c */ /* 0x000fc8000bf05070 */
[----:B------:R-:W-:-:S13]  /*1030*/  ISETP.NE.AND.EX P0, PT, RZ, UR5, PT, P0 ;  /* 0x00000005ff007c0c */ /* 0x000fda000bf05300 */
[----:B------:R-:W-:Y:S05]  /*1040*/  @!P0 BRA `(.L_x_14) ;  /* 0x00000000001c8947 */ /* 0x000fea0003800000 */
[----:B0-----:R-:W0:Y:S02]  /*1050*/  LDC.64 R4, c[0x0][0x5a0] ;  /* 0x00016800ff047b82 */ /* 0x001e240000000a00 */
[----:B0-----:R-:W2:Y:S02]  /*1060*/  LDG.E.64 R4, desc[UR36][R4.64] ;  /* 0x0000002404047981 */ /* 0x001ea4000c1e1b00 */
[----:B--2---:R-:W-:-:S04]  /*1070*/  ISETP.NE.U32.AND P0, PT, R4, RZ, PT ;  /* 0x000000ff0400720c */ /* 0x004fc80003f05070 */
[----:B------:R-:W-:-:S13]  /*1080*/  ISETP.NE.AND.EX P0, PT, R5, RZ, PT, P0 ;  /* 0x000000ff0500720c */ /* 0x000fda0003f05300 */
[----:B------:R-:W-:Y:S05]  /*1090*/  @!P0 BRA `(.L_x_14) ;  /* 0x0000000000088947 */ /* 0x000fea0003800000 */
[----:B-1----:R0:W5:Y:S01]  /*10a0*/  LD.E R89, desc[UR36][R4.64] ;  /* 0x0000002404597980 */ /* 0x002162000c101900 */
[----:B------:R-:W-:Y:S05]  /*10b0*/  BRA `(.L_x_15) ;  /* 0x0000000000247947 */ /* 0x000fea0003800000 */
.L_x_14:
[----:B------:R-:W-:Y:S02]  /*10c0*/  ULDC.64 UR4, c[0x0][0x590] ;  /* 0x0001640000047ab9 */ /* 0x000fe40000000a00 */
[----:B------:R-:W-:-:S04]  /*10d0*/  ISETP.NE.U32.AND P0, PT, RZ, UR4, PT ;  /* 0x00000004ff007c0c */ /* 0x000fc8000bf05070 */
[----:B------:R-:W-:-:S13]  /*10e0*/  ISETP.NE.AND.EX P0, PT, RZ, UR5, PT, P0 ;  /* 0x00000005ff007c0c */ /* 0x000fda000bf05300 */
[----:B------:R-:W-:Y:S05]  /*10f0*/  @!P0 BRA `(.L_x_16) ;  /* 0x00000000000c8947 */ /* 0x000fea0003800000 */
[----:B0-----:R-:W1:Y:S02]  /*1100*/  LDC.64 R4, c[0x0][0x590] ;  /* 0x00016400ff047b82 */ /* 0x001e640000000a00 */
[----:B-1----:R1:W5:Y:S01]  /*1110*/  LDG.E R89, desc[UR36][R4.64] ;  /* 0x0000002404597981 */ /* 0x002362000c1e1900 */
[----:B------:R-:W-:Y:S05]  /*1120*/  BRA `(.L_x_15) ;  /* 0x0000000000087947 */ /* 0x000fea0003800000 */
.L_x_16:
[----:B------:R-:W-:Y:S02]  /*1130*/  ULDC UR4, c[0x0][0x584] ;  /* 0x0001610000047ab9 */ /* 0x000fe40000000800 */
[----:B-1----:R-:W-:-:S07]  /*1140*/  IMAD.U32 R89, RZ, RZ, UR4 ;  /* 0x00000004ff597e24 */ /* 0x002fce000f8e00ff */
.L_x_15:
[----:B------:R-:W-:-:S13]  /*1150*/  LOP3.LUT P0, RZ, R0, 0xff, RZ, 0xc0, !PT ;  /* 0x000000ff00ff7812 */ /* 0x000fda000780c0ff */
[----:B------:R-:W-:Y:S05]  /*1160*/  @!P0 EXIT ;  /* 0x000000000000894d */ /* 0x000fea0003800000 */
[----:B------:R-:W-:Y:S01]  /*1170*/  ULDC UR4, c[0x0][0x28c] ;  /* 0x0000a30000047ab9 */ /* 0x000fe20000000800 */
[----:B------:R-:W-:Y:S01]  /*1180*/  LOP3.LUT R90, R19, 0x1, RZ, 0xfc, !PT ;  /* 0x00000001135a7812 */ /* 0x000fe200078efcff */
[----:B------:R-:W-:Y:S01]  /*1190*/  UIADD3 UR4, UR4, 0x1f, URZ ;  /* 0x0000001f04047890 */ /* 0x000fe2000fffe03f */
[----:B------:R-:W-:Y:S01]  /*11a0*/  UMOV UR38, URZ ;  /* 0x0000003f00267c82 */ /* 0x000fe20008000000 */
[----:B------:R-:W-:Y:S02]  /*11b0*/  UMOV UR39, URZ ;  /* 0x0000003f00277c82 */ /* 0x000fe40008000000 */
[----:B------:R-:W-:-:S04]  /*11c0*/  USHF.R.S32.HI UR5, URZ, 0x1f, UR4 ;  /* 0x0000001f3f057899 */ /* 0x000fc80008011404 */
[----:B------:R-:W-:-:S04]  /*11d0*/  ULEA.HI UR5, UR5, UR4, URZ, 0x5 ;  /* 0x0000000405057291 */ /* 0x000fc8000f8f283f */
[----:B------:R-:W-:-:S12]  /*11e0*/  USHF.R.S32.HI UR40, URZ, 0x5, UR5 ;  /* 0x000000053f287899 */ /* 0x000fd80008011405 */
.L_x_162:
[----:B------:R-:W-:Y:S01]  /*11f0*/  LOP3.LUT R0, R18, 0x80, RZ, 0xc0, !PT ;  /* 0x0000008012007812 */ /* 0x000fe200078ec0ff */
[----:B--2---:R-:W2:Y:S01]  /*1200*/  S2UR UR7, SR_CgaCtaId ;  /* 0x00000000000779c3 */ /* 0x004ea20000008800 */
[----:B------:R-:W-:Y:S02]  /*1210*/  UMOV UR6, 0x400 ;  /* 0x0000040000067882 */ /* 0x000fe40000000000 */
[----:B------:R-:W-:-:S06]  /*1220*/  SHF.R.U32.HI R0, RZ, 0x7, R0 ;  /* 0x00000007ff007819 */ /* 0x000fcc0000011600 */
[----:B---3--:R-:W3:Y:S01]  /*1230*/  SHFL.IDX PT, R0, R0, RZ, 0x1f ;  /* 0x00001fff00007589 */ /* 0x008ee200000e0000 */
[----:B--2---:R-:W-:Y:S01]  /*1240*/  ULEA UR6, UR7, UR6, 0x18 ;  /* 0x0000000607067291 */ /* 0x004fe2000f8ec03f */
[----:B---3--:R-:W-:-:S13]  /*1250*/  R2UR UR4, R0 ;  /* 0x00000000000472ca */ /* 0x008fda00000e0000 */
[----:B------:R-:W-:-:S04]  /*1260*/  ULEA.HI UR5, UR4, UR4, URZ, 0x1 ;  /* 0x0000000404057291 */ /* 0x000fc8000f8f083f */
[----:B------:R-:W-:-:S04]  /*1270*/  ULOP3.LUT UR5, UR5, 0xffffe, URZ, 0xc0, !UPT ;  /* 0x000ffffe05057892 */ /* 0x000fc8000f8ec03f */
[----:B------:R-:W-:-:S03]  /*1280*/  UIADD3 UR5, UR4, -UR5, URZ ;  /* 0x8000000504057290 */ /* 0x000fc6000fffe03f */
[----:B------:R-:W-:Y:S01]  /*1290*/  ULDC UR4, c[0x0][0x28c] ;  /* 0x0000a30000047ab9 */ /* 0x000fe20000000800 */
[----:B------:R-:W-:Y:S01]  /*12a0*/  ULEA UR5, UR5, UR6, 0xc ;  /* 0x0000000605057291 */ /* 0x000fe2000f8e603f */
[----:B------:R-:W-:-:S03]  /*12b0*/  ISETP.LT.AND P0, PT, RZ, UR4, PT ;  /* 0x00000004ff007c0c */ /* 0x000fc6000bf01270 */
[----:B------:R-:W-:-:S04]  /*12c0*/  UIADD3 UR5, UR5, 0x100, URZ ;  /* 0x0000010005057890 */ /* 0x000fc8000fffe03f */
[----:B------:R-:W-:-:S04]  /*12d0*/  USHF.R.U32.HI UR5, URZ, 0x4, UR5 ;  /* 0x000000043f057899 */ /* 0x000fc80008011605 */
[----:B------:R-:W-:Y:S02]  /*12e0*/  ULOP3.LUT UR41, UR5, 0x3fff, URZ, 0xc0, !UPT ;  /* 0x00003fff05297892 */ /* 0x000fe4000f8ec03f */
[----:B-1--45:R-:W-:Y:S10]  /*12f0*/  @P0 BRA `(.L_x_17) ;  /* 0x0000000000400947 */ /* 0x032ff40003800000 */
[----:B------:R-:W-:Y:S01]  /*1300*/  MOV R0, 0x0 ;  /* 0x0000000000007802 */ /* 0x000fe20000000f00 */
[----:B------:R-:W-:Y:S01]  /*1310*/  ULDC.64 UR4, c[0x4][0x68] ;  /* 0x01001a0000047ab9 */ /* 0x000fe20000000a00 */
[----:B------:R-:W-:Y:S01]  /*1320*/  ULDC.64 UR6, c[0x4][0x8] ;  /* 0x0100020000067ab9 */ /* 0x000fe20000000a00 */
[----:B01----:R-:W-:Y:S01]  /*1330*/  IMAD.U32 R4, RZ, RZ, UR4 ;  /* 0x00000004ff047e24 */ /* 0x003fe2000f8e00ff */
[----:B------:R0:W1:Y:S01]  /*1340*/  LDC.64 R14, c[0x4][R0] ;  /* 0x01000000000e7b82 */ /* 0x0000620000000a00 */
[----:B------:R-:W-:Y:S01]  /*1350*/  IMAD.U32 R5, RZ, RZ, UR5 ;  /* 0x00000005ff057e24 */ /* 0x000fe2000f8e00ff */
[----:B------:R-:W-:Y:S01]  /*1360*/  ULDC.64 UR4, c[0x4][0x70] ;  /* 0x01001c0000047ab9 */ /* 0x000fe20000000a00 */
[----:B------:R-:W-:Y:S02]  /*1370*/  IMAD.U32 R10, RZ, RZ, UR6 ;  /* 0x00000006ff0a7e24 */ /* 0x000fe4000f8e00ff */
[----:B------:R-:W-:Y:S02]  /*1380*/  IMAD.U32 R6, RZ, RZ, UR4 ;  /* 0x00000004ff067e24 */ /* 0x000fe4000f8e00ff */
[----:B------:R-:W-:-:S02]  /*1390*/  IMAD.U32 R7, RZ, RZ, UR5 ;  /* 0x00000005ff077e24 */ /* 0x000fc4000f8e00ff */
[----:B------:R-:W-:Y:S02]  /*13a0*/  IMAD.U32 R11, RZ, RZ, UR7 ;  /* 0x00000007ff0b7e24 */ /* 0x000fe4000f8e00ff */
[----:B------:R-:W-:Y:S02]  /*13b0*/  IMAD.MOV.U32 R8, RZ, RZ, 0x1e1 ;  /* 0x000001e1ff087424 */ /* 0x000fe400078e00ff */
[----:B------:R-:W-:Y:S02]  /*13c0*/  IMAD.MOV.U32 R12, RZ, RZ, 0x1 ;  /* 0x00000001ff0c7424 */ /* 0x000fe400078e00ff */
[----:B0-----:R-:W-:-:S07]  /*13d0*/  IMAD.MOV.U32 R13, RZ, RZ, RZ ;  /* 0x000000ffff0d7224 */ /* 0x001fce00078e00ff */
[----:B------:R-:W-:-:S07]  /*13e0*/  LEPC R20, `(.L_x_17) ;  /* 0x000000001014794e */ /* 0x000fce0000000000 */
[----:B-1---5:R-:W-:Y:S05]  /*13f0*/  CALL.ABS.NOINC R14 ;  /* 0x000000000e007343 */ /* 0x022fea0003c00000 */
.L_x_17:
[----:B------:R-:W-:-:S13]  /*1400*/  ISETP.NE.AND P0, PT, R90, 0x3, PT ;  /* 0x000000035a00780c */ /* 0x000fda0003f05270 */
[----:B------:R-:W-:Y:S05]  /*1410*/  @!P0 BRA `(.L_x_18) ;  /* 0x0000000000048947 */ /* 0x000fea0003800000 */
[----:B------:R-:W-:Y:S01]  /*1420*/  BPT.TRAP 0x1 ;  /* 0x000000040000795c */ /* 0x000fe20000300000 */
.L_x_18:
[----:B------:R-:W2:Y:S01]  /*1430*/  S2UR UR5, SR_CgaCtaId ;  /* 0x00000000000579c3 */ /* 0x000ea20000008800 */
[----:B------:R-:W-:Y:S01]  /*1440*/  UMOV UR4, 0x400 ;  /* 0x0000040000047882 */ /* 0x000fe20000000000 */
[----:B------:R-:W-:Y:S02]  /*1450*/  IMAD.U32 R0, RZ, RZ, UR38 ;  /* 0x00000026ff007e24 */ /* 0x000fe4000f8e00ff */
[----:B------:R-:W-:-:S03]  /*1460*/  IMAD.U32 R3, RZ, RZ, UR39 ;  /* 0x00000027ff037e24 */ /* 0x000fc6000f8e00ff */
[----:B------:R-:W-:Y:S01]  /*1470*/  SHF.L.U32 R0, R0, 0x1f, RZ ;  /* 0x0000001f00007819 */ /* 0x000fe200000006ff */
[----:B--2---:R-:W-:-:S06]  /*1480*/  ULEA UR4, UR5, UR4, 0x18 ;  /* 0x0000000405047291 */ /* 0x004fcc000f8ec03f */
[----:B------:R-:W-:-:S04]  /*1490*/  IMAD.U32 R6, RZ, RZ, UR4 ;  /* 0x00000004ff067e24 */ /* 0x000fc8000f8e00ff */
[----:B------:R-:W-:-:S04]  /*14a0*/  IMAD R3, R3, 0x8, R6 ;  /* 0x0000000803037824 */ /* 0x000fc800078e0206 */
[----:B------:R2:W3:Y:S01]  /*14b0*/  SYNCS.PHASECHK.TRANS64.TRYWAIT P1, [R3+URZ], R0 ;  /* 0x00000000030075a7 */ /* 0x0004e2000802017f */
[----:B------:R-:W-:Y:S05]  /*14c0*/  @!P0 BRA `(.L_x_19) ;  /* 0x0000000000048947 */ /* 0x000fea0003800000 */
[----:B------:R-:W-:Y:S01]  /*14d0*/  BPT.TRAP 0x1 ;  /* 0x000000040000795c */ /* 0x000fe20000300000 */
.L_x_19:
[----:B---3--:R-:W-:Y:S05]  /*14e0*/  @P1 BRA `(.L_x_20) ;  /* 0x0000000000081947 */ /* 0x008fea0003800000 */
[----:B------:R-:W3:Y:S02]  /*14f0*/  SYNCS.PHASECHK.TRANS64.TRYWAIT P1, [R3+URZ], R0 ;  /* 0x00000000030075a7 */ /* 0x000ee4000802017f */
[----:B---3--:R-:W-:Y:S05]  /*1500*/  @!P1 BRA `(.L_x_21) ;  /* 0x0000006400c89947 */ /* 0x008fea0003800000 */
.L_x_20:
[----:B------:R-:W-:-:S04]  /*1510*/  UISETP.LT.AND UP0, UPT, UR40, 0x1, UPT ;  /* 0x000000012800788c */ /* 0x000fc8000bf01270 */
[----:B------:R-:W-:-:S06]  /*1520*/  USEL UR4, UR40, 0x1, UP0 ;  /* 0x0000000128047887 */ /* 0x000fcc0008000000 */
[----:B--23--:R-:W-:Y:S01]  /*1530*/  IMAD.U32 R0, RZ, RZ, UR4 ;  /* 0x00000004ff007e24 */ /* 0x00cfe2000f8e00ff */
[----:B------:R-:W-:Y:S05]  /*1540*/  WARPSYNC.ALL ;  /* 0x0000000000007948 */ /* 0x000fea0003800000 */
[----:B------:R-:W-:-:S04]  /*1550*/  IADD3 R0, -R0, UR40, RZ ;  /* 0x0000002800007c10 */ /* 0x000fc8000fffe1ff */
[----:B------:R-:W-:Y:S02]  /*1560*/  ISETP.GE.AND P1, PT, R0, 0x1, PT ;  /* 0x000000010000780c */ /* 0x000fe40003f26270 */
[----:B------:R-:W-:Y:S01]  /*1570*/  R2UR UR4, R6 ;  /* 0x00000000060472ca */ /* 0x000fe200000e0000 */
[----:B------:R-:W-:Y:S01]  /*1580*/  ULOP3.LUT UR41, UR41, 0x10000, URZ, 0xfc, !UPT ;  /* 0x0001000029297892 */ /* 0x000fe2000f8efc3f */
[----:B------:R-:W-:Y:S01]  /*1590*/  WARPGROUP.ARRIVE ;  /* 0x00000000000079c5 */ /* 0x000fe20000000000 */
[----:B------:R-:W-:Y:S01]  /*15a0*/  UMOV UR5, 0x80000020 ;  /* 0x8000002000057882 */ /* 0x000fe20000000000 */
[----:B------:R-:W-:-:S09]  /*15b0*/  UMOV UR7, 0x80000020 ;  /* 0x8000002000077882 */ /* 0x000fd20000000000 */
[----:B------:R-:W-:-:S04]  /*15c0*/  UIADD3 UR4, UR4, 0x8100, URZ ;  /* 0x0000810004047890 */ /* 0x000fc8000fffe03f */
[----:B------:R-:W-:-:S04]  /*15d0*/  USHF.R.U32.HI UR4, URZ, 0x4, UR4 ;  /* 0x000000043f047899 */ /* 0x000fc80008011604 */
[----:B------:R-:W-:-:S04]  /*15e0*/  ULOP3.LUT UR4, UR4, 0x3fff, URZ, 0xc0, !UPT ;  /* 0x00003fff04047892 */ /* 0x000fc8000f8ec03f */
[----:B------:R-:W-:Y:S02]  /*15f0*/  ULOP3.LUT UR9, UR4, 0x10000, URZ, 0xfc, !UPT ;  /* 0x0001000004097892 */ /* 0x000fe4000f8efc3f */
[----:B------:R-:W-:Y:S02]  /*1600*/  ULEA UR4, UR39, UR41, 0x9 ;  /* 0x0000002927047291 */ /* 0x000fe4000f8e483f */
[----:B------:R-:W-:-:S09]  /*1610*/  ULEA UR6, UR39, UR9, 0x9 ;  /* 0x0000000927067291 */ /* 0x000fd2000f8e483f */
[----:B------:R-:W-:Y:S01]  /*1620*/  HGMMA.64x128x16.F32.BF16 R24, gdesc[UR4], RZ, !UPT, gsb0 ;  /* 0x01e00000041879f0 */ /* 0x000fe2000c0018ff */
[----:B------:R-:W-:Y:S02]  /*1630*/  UIADD3 UR4, UR4, 0x2, URZ ;  /* 0x0000000204047890 */ /* 0x000fe4000fffe03f */
[----:B------:R-:W-:Y:S01]  /*1640*/  UIADD3 UR6, UR6, 0x2, URZ ;  /* 0x0000000206067890 */ /* 0x000fe2000fffe03f */
[----:B------:R-:W-:Y:S01]  /*1650*/  UMOV UR5, 0x80000020 ;  /* 0x8000002000057882 */ /* 0x000fe20000000000 */
[----:B------:R-:W-:Y:S01]  /*1660*/  UMOV UR7, 0x80000020 ;  /* 0x8000002000077882 */ /* 0x000fe20000000000 */
[----:B------:R-:W-:Y:S02]  /*1670*/  WARPGROUP.DEPBAR.LE gsb0, 0x0 ;  /* 0x00008000000079c5 */ /* 0x000fe40000010000 */
[----:B------:R-:W-:-:S06]  /*1680*/  WARPGROUP.ARRIVE ;  /* 0x00000000000079c5 */ /* 0x000fcc0000000000 */
[----:B------:R-:W-:Y:S03]  /*1690*/  HGMMA.64x128x16.F32.BF16 R24, gdesc[UR4], R24, gsb0 ;  /* 0x01e00000041879f0 */ /* 0x000fe60008001818 */
[----:B------:R-:W-:Y:S02]  /*16a0*/  WARPGROUP.DEPBAR.LE gsb0, 0x0 ;  /* 0x00008000000079c5 */ /* 0x000fe40000010000 */
[----:B------:R-:W-:Y:S05]  /*16b0*/  @!P1 BRA `(.L_x_22) ;  /* 0x0000000000e49947 */ /* 0x000fea0003800000 */
[----:B------:R-:W-:Y:S02]  /*16c0*/  UIADD3 UR4, UR39, 0x1, URZ ;  /* 0x0000000127047890 */ /* 0x000fe4000fffe03f */
[----:B------:R-:W-:Y:S02]  /*16d0*/  IMAD.U32 R3, RZ, RZ, UR39 ;  /* 0x00000027ff037e24 */ /* 0x000fe4000f8e00ff */
[----:B------:R-:W-:-:S04]  /*16e0*/  UISETP.NE.AND UP0, UPT, UR4, 0x4, UPT ;  /* 0x000000040400788c */ /* 0x000fc8000bf05270 */
[----:B------:R-:W-:Y:S02]  /*16f0*/  USEL UR5, URZ, 0x1, UP0 ;  /* 0x000000013f057887 */ /* 0x000fe40008000000 */
[----:B------:R-:W-:Y:S02]  /*1700*/  USEL UR8, UR4, URZ, UP0 ;  /* 0x0000003f04087287 */ /* 0x000fe40008000000 */
[----:B------:R-:W-:-:S06]  /*1710*/  ULOP3.LUT UR5, UR38, UR5, URZ, 0x3c, !UPT ;  /* 0x0000000526057292 */ /* 0x000fcc000f8e3c3f */
[----:B------:R-:W-:-:S07]  /*1720*/  IMAD.U32 R7, RZ, RZ, UR5 ;  /* 0x00000005ff077e24 */ /* 0x000fce000f8e00ff */
.L_x_29:
[----:B------:R-:W-:Y:S05]  /*1730*/  @!P0 BRA `(.L_x_23) ;  /* 0x0000000000048947 */ /* 0x000fea0003800000 */
[----:B------:R-:W-:Y:S01]  /*1740*/  BPT.TRAP 0x1 ;  /* 0x000000040000795c */ /* 0x000fe20000300000 */
.L_x_23:
[----:B------:R-:W2:Y:S01]  /*1750*/  S2UR UR5, SR_CgaCtaId ;  /* 0x00000000000579c3 */ /* 0x000ea20000008800 */
[----:B------:R-:W-:Y:S01]  /*1760*/  UMOV UR4, 0x400 ;  /* 0x0000040000047882 */ /* 0x000fe20000000000 */
[----:B01----:R-:W-:Y:S01]  /*1770*/  IMAD.U32 R5, RZ, RZ, UR8 ;  /* 0x00000008ff057e24 */ /* 0x003fe2000f8e00ff */
[----:B------:R-:W-:Y:S01]  /*1780*/  SHF.L.U32 R4, R7, 0x1f, RZ ;  /* 0x0000001f07047819 */ /* 0x000fe200000006ff */
[----:B--2---:R-:W-:-:S06]  /*1790*/  ULEA UR4, UR5, UR4, 0x18 ;  /* 0x0000000405047291 */ /* 0x004fcc000f8ec03f */
[----:B------:R-:W-:-:S04]  /*17a0*/  IMAD.U32 R6, RZ, RZ, UR4 ;  /* 0x00000004ff067e24 */ /* 0x000fc8000f8e00ff */
[----:B------:R-:W-:-:S04]  /*17b0*/  IMAD R5, R5, 0x8, R6 ;  /* 0x0000000805057824 */ /* 0x000fc800078e0206 */
[----:B------:R0:W1:Y:S01]  /*17c0*/  SYNCS.PHASECHK.TRANS64.TRYWAIT P1, [R5+URZ], R4 ;  /* 0x00000004050075a7 */ /* 0x000062000802017f */
[----:B------:R-:W-:Y:S05]  /*17d0*/  @!P0 BRA `(.L_x_24) ;  /* 0x0000000000048947 */ /* 0x000fea0003800000 */
[----:B------:R-:W-:Y:S01]  /*17e0*/  BPT.TRAP 0x1 ;  /* 0x000000040000795c */ /* 0x000fe20000300000 */
.L_x_24:
[----:B-1----:R-:W-:Y:S05]  /*17f0*/  @P1 BRA `(.L_x_25) ;  /* 0x0000000000081947 */ /* 0x002fea0003800000 */
[----:B------:R-:W1:Y:S02]  /*1800*/  SYNCS.PHASECHK.TRANS64.TRYWAIT P1, [R5+URZ], R4 ;  /* 0x00000004050075a7 */ /* 0x000e64000802017f */
[----:B-1----:R-:W-:Y:S05]  /*1810*/  @!P1 BRA `(.L_x_26) ;  /* 0x0000006400189947 */ /* 0x002fea0003800000 */
.L_x_25:
[----:B------:R-:W-:Y:S01]  /*1820*/  ULEA UR4, UR8, UR41, 0x9 ;  /* 0x0000002908047291 */ /* 0x000fe2000f8e483f */
[----:B------:R-:W-:Y:S01]  /*1830*/  WARPGROUP.ARRIVE ;  /* 0x00000000000079c5 */ /* 0x000fe20000000000 */
[----:B------:R-:W-:Y:S01]  /*1840*/  ULEA UR6, UR8, UR9, 0x9 ;  /* 0x0000000908067291 */ /* 0x000fe2000f8e483f */
[----:B------:R-:W-:Y:S01]  /*1850*/  UMOV UR5, 0x80000020 ;  /* 0x8000002000057882 */ /* 0x000fe20000000000 */
[----:B------:R-:W-:-:S07]  /*1860*/  UMOV UR7, 0x80000020 ;  /* 0x8000002000077882 */ /* 0x000fce0000000000 */
[----:B------:R-:W-:Y:S01]  /*1870*/  HGMMA.64x128x16.F32.BF16 R24, gdesc[UR4], R24, gsb0 ;  /* 0x01e00000041879f0 */ /* 0x000fe20008001818 */
        /* <DEDUP_REMOVED lines=9> */
[----:B------:R-:W-:Y:S01]  /*1910*/  BPT.TRAP 0x1 ;  /* 0x000000040000795c */ /* 0x000fe20000300000 */
.L_x_27:
[----:B------:R-:W-:-:S13]  /*1920*/  ISETP.NE.AND P1, PT, R22, RZ, PT ;  /* 0x000000ff1600720c */ /* 0x000fda0003f25270 */
[----:B01----:R-:W-:-:S04]  /*1930*/  @P1 IMAD R4, R3, 0x8, R6 ;  /* 0x0000000803041824 */ /* 0x003fc800078e0206 */
[----:B------:R-:W-:-:S05]  /*1940*/  @P1 VIADD R4, R4, 0x20 ;  /* 0x0000002004041836 */ /* 0x000fca0000000000 */
[----:B------:R-:W-:-:S04]  /*1950*/  @P1 PRMT R4, R23, 0x654, R4 ;  /* 0x0000065417041816 */ /* 0x000fc80000000004 */
[----:B------:R0:W-:Y:S01]  /*1960*/  @P1 SYNCS.ARRIVE.TRANS64.RED.A1T0 RZ, [R4+URZ], RZ ;  /* 0x000000ff04ff19a7 */ /* 0x0001e2000810043f */
[----:B------:R-:W-:-:S13]  /*1970*/  ISETP.GT.U32.AND P1, PT, R19, 0x1, PT ;  /* 0x000000011300780c */ /* 0x000fda0003f24070 */
[----:B0-----:R-:W-:Y:S05]  /*1980*/  @P1 BRA `(.L_x_28) ;  /* 0x0000000000041947 */ /* 0x001fea0003800000 */
[----:B------:R-:W-:Y:S01]  /*1990*/  BPT.TRAP 0x1 ;  /* 0x000000040000795c */ /* 0x000fe20000300000 */
.L_x_28:
[----:B------:R-:W-:Y:S01]  /*19a0*/  UIADD3 UR8, UR8, 0x1, URZ ;  /* 0x0000000108087890 */ /* 0x000fe2000fffe03f */
[C---:B------:R-:W-:Y:S01]  /*19b0*/  ISETP.GT.AND P2, PT, R0.reuse, 0x1, PT ;  /* 0x000000010000780c */ /* 0x040fe20003f44270 */
[----:B------:R-:W-:Y:S02]  /*19c0*/  VIADD R3, R3, 0x1 ;  /* 0x0000000103037836 */ /* 0x000fe40000000000 */
[----:B------:R-:W-:Y:S01]  /*19d0*/  UISETP.NE.AND UP0, UPT, UR8, 0x4, UPT ;  /* 0x000000040800788c */ /* 0x000fe2000bf05270 */
[----:B------:R-:W-:Y:S02]  /*19e0*/  VIADD R0, R0, 0xffffffff ;  /* 0xffffffff00007836 */ /* 0x000fe40000000000 */
[C---:B------:R-:W-:Y:S01]  /*19f0*/  ISETP.NE.AND P1, PT, R3.reuse, 0x4, PT ;  /* 0x000000040300780c */ /* 0x040fe20003f25270 */
[----:B------:R-:W-:Y:S02]  /*1a00*/  USEL UR4, URZ, 0x1, UP0 ;  /* 0x000000013f047887 */ /* 0x000fe40008000000 */
[----:B------:R-:W-:Y:S01]  /*1a10*/  USEL UR8, UR8, URZ, UP0 ;  /* 0x0000003f08087287 */ /* 0x000fe20008000000 */
[----:B------:R-:W-:-:S03]  /*1a20*/  SEL R3, R3, RZ, P1 ;  /* 0x000000ff03037207 */ /* 0x000fc60000800000 */
[----:B------:R-:W-:Y:S01]  /*1a30*/  LOP3.LUT R7, R7, UR4, RZ, 0x3c, !PT ;  /* 0x0000000407077c12 */ /* 0x000fe2000f8e3cff */
[----:B------:R-:W-:Y:S07]  /*1a40*/  @P2 BRA `(.L_x_29) ;  /* 0xfffffffc00382947 */ /* 0x000fee000383ffff */
.L_x_22:
[----:B------:R-:W2:Y:S02]  /*1a50*/  LDC R0, c[0x0][0x28c] ;  /* 0x0000a300ff007b82 */ /* 0x000ea40000000800 */
[----:B--2---:R-:W-:-:S13]  /*1a60*/  ISETP.GE.AND P1, PT, R0, 0x1, PT ;  /* 0x000000010000780c */ /* 0x004fda0003f26270 */
[----:B------:R-:W-:Y:S05]  /*1a70*/  @!P1 BRA `(.L_x_30) ;  /* 0x0000000000409947 */ /* 0x000fea0003800000 */
[----:B------:R-:W-:Y:S05]  /*1a80*/  @!P0 BRA `(.L_x_31) ;  /* 0x0000000000048947 */ /* 0x000fea0003800000 */
[----:B------:R-:W-:Y:S01]  /*1a90*/  BPT.TRAP 0x1 ;  /* 0x000000040000795c */ /* 0x000fe20000300000 */
.L_x_31:
[----:B------:R-:W-:Y:S01]  /*1aa0*/  ISETP.NE.AND P0, PT, R22, RZ, PT ;  /* 0x000000ff1600720c */ /* 0x000fe20003f05270 */
[----:B------:R-:W-:-:S12]  /*1ab0*/  UISETP.LT.AND UP1, UPT, UR40, 0x1, UPT ;  /* 0x000000012800788c */ /* 0x000fd8000bf21270 */
[----:B------:R-:W-:-:S05]  /*1ac0*/  VOTEU.ANY UP0, P0 ;  /* 0x00000000003f7886 */ /* 0x000fca0000000100 */
[----:B------:R-:W-:-:S04]  /*1ad0*/  @UP0 USEL UR4, UR40, 0x1, UP1 ;  /* 0x0000000128040887 */ /* 0x000fc80008800000 */
[----:B------:R-:W-:-:S06]  /*1ae0*/  @UP0 UIADD3 UR4, UR39, UR40, -UR4 ;  /* 0x0000002827040290 */ /* 0x000fcc000fffe804 */
[----:B------:R-:W-:-:S04]  /*1af0*/  IMAD.U32 R0, RZ, RZ, UR4 ;  /* 0x00000004ff007e24 */ /* 0x000fc8000f8e00ff */
[----:B------:R-:W-:-:S05]  /*1b00*/  @P0 IMAD.SHL.U32 R0, R0, 0x8, RZ ;  /* 0x0000000800000824 */ /* 0x000fca00078e00ff */
[----:B------:R-:W-:-:S04]  /*1b10*/  @P0 LOP3.LUT R0, R0, 0x18, RZ, 0xc0, !PT ;  /* 0x0000001800000812 */ /* 0x000fc800078ec0ff */
[----:B------:R-:W-:-:S04]  /*1b20*/  @P0 IADD3 R0, R6, 0x20, R0 ;  /* 0x0000002006000810 */ /* 0x000fc80007ffe000 */
[----:B------:R-:W-:-:S04]  /*1b30*/  @P0 PRMT R0, R23, 0x654, R0 ;  /* 0x0000065417000816 */ /* 0x000fc80000000000 */
[----:B------:R2:W-:Y:S01]  /*1b40*/  @P0 SYNCS.ARRIVE.TRANS64.RED.A1T0 RZ, [R0+URZ], RZ ;  /* 0x000000ff00ff09a7 */ /* 0x0005e2000810043f */
[----:B------:R-:W-:-:S13]  /*1b50*/  ISETP.GT.U32.AND P0, PT, R19, 0x1, PT ;  /* 0x000000011300780c */ /* 0x000fda0003f04070 */
[----:B--2---:R-:W-:Y:S05]  /*1b60*/  @P0 BRA `(.L_x_30) ;  /* 0x0000000000040947 */ /* 0x004fea0003800000 */
[----:B------:R-:W-:Y:S01]  /*1b70*/  BPT.TRAP 0x1 ;  /* 0x000000040000795c */ /* 0x000fe20000300000 */
.L_x_30:
[----:B------:R-:W2:Y:S01]  /*1b80*/  LDC R6, c[0x0][0x288] ;  /* 0x0000a200ff067b82 */ /* 0x000ea20000000800 */
[--C-:B------:R-:W-:Y:S01]  /*1b90*/  SHF.R.U32.HI R0, RZ, 0x2, R18.reuse ;  /* 0x00000002ff007819 */ /* 0x100fe20000011612 */
[----:B------:R-:W-:Y:S01]  /*1ba0*/  UIADD3 UR39, UR40, UR39, URZ ;  /* 0x0000002728277290 */ /* 0x000fe2000fffe03f */
[----:B01----:R-:W-:Y:S01]  /*1bb0*/  SHF.R.U32.HI R5, RZ, 0x7, R18 ;  /* 0x00000007ff057819 */ /* 0x003fe20000011612 */
[----:B------:R-:W-:Y:S01]  /*1bc0*/  IMAD.SHL.U32 R93, R93, 0x80, RZ ;  /* 0x000000805d5d7824 */ /* 0x000fe200078e00ff */
[----:B------:R-:W-:Y:S01]  /*1bd0*/  LOP3.LUT R3, R0, 0x7, RZ, 0xc0, !PT ;  /* 0x0000000700037812 */ /* 0x000fe200078ec0ff */
[----:B------:R-:W-:Y:S01]  /*1be0*/  USHF.R.U32.HI UR4, URZ, 0x2, UR39 ;  /* 0x000000023f047899 */ /* 0x000fe20008011627 */
[----:B------:R-:W-:Y:S01]  /*1bf0*/  LOP3.LUT R0, R5, 0x1, RZ, 0xc0, !PT ;  /* 0x0000000105007812 */ /* 0x000fe200078ec0ff */
[----:B------:R-:W-:Y:S01]  /*1c00*/  ULDC UR8, c[0x0][0x284] ;  /* 0x0000a10000087ab9 */ /* 0x000fe20000000800 */
[C---:B------:R-:W-:Y:S01]  /*1c10*/  LOP3.LUT R4, R18.reuse, 0x60, RZ, 0xc0, !PT ;  /* 0x0000006012047812 */ /* 0x040fe200078ec0ff */
[----:B------:R-:W-:Y:S01]  /*1c20*/  ULOP3.LUT UR4, UR4, 0x1, URZ, 0xc0, !UPT ;  /* 0x0000000104047892 */ /* 0x000fe2000f8ec03f */
[----:B------:R-:W-:Y:S01]  /*1c30*/  LOP3.LUT R5, R18, 0x3, RZ, 0xc0, !PT ;  /* 0x0000000312057812 */ /* 0x000fe200078ec0ff */
[----:B------:R-:W-:Y:S01]  /*1c40*/  IMAD.SHL.U32 R8, R0, 0x40, RZ ;  /* 0x0000004000087824 */ /* 0x000fe200078e00ff */
[----:B------:R-:W-:Y:S01]  /*1c50*/  SHF.R.U32.HI R4, RZ, 0x1, R4 ;  /* 0x00000001ff047819 */ /* 0x000fe20000011604 */
[----:B------:R-:W-:Y:S01]  /*1c60*/  UISETP.GT.U32.AND UP1, UPT, UR39, 0x3, UPT ;  /* 0x000000032700788c */ /* 0x000fe2000bf24070 */
[----:B------:R-:W-:Y:S01]  /*1c70*/  SHF.R.S32.HI R15, RZ, 0x1f, R91 ;  /* 0x0000001fff0f7819 */ /* 0x000fe2000001145b */
[----:B------:R-:W-:Y:S01]  /*1c80*/  UISETP.NE.U32.AND UP0, UPT, UR4, 0x1, UPT ;  /* 0x000000010400788c */ /* 0x000fe2000bf05070 */
[--C-:B------:R-:W-:Y:S01]  /*1c90*/  IADD3 R7, RZ, -R4, -R3.reuse ;  /* 0x80000004ff077210 */ /* 0x100fe20007ffe803 */
[----:B------:R-:W-:Y:S01]  /*1ca0*/  ULDC.64 UR6, c[0x0][0x5d0] ;  /* 0x0001740000067ab9 */ /* 0x000fe20000000a00 */
[----:B------:R-:W-:Y:S01]  /*1cb0*/  LOP3.LUT R3, R8, 0x40, R3, 0xe2, !PT ;  /* 0x0000004008037812 */ /* 0x000fe200078ee203 */
[----:B------:R-:W-:Y:S01]  /*1cc0*/  IMAD.SHL.U32 R8, R18, 0x2, RZ ;  /* 0x0000000212087824 */ /* 0x000fe200078e00ff */
[----:B------:R-:W-:Y:S01]  /*1cd0*/  UISETP.LT.U32.AND UP1, UPT, UR40, 0x4, UP1 ;  /* 0x000000042800788c */ /* 0x000fe20008f21070 */
[C---:B------:R-:W-:Y:S01]  /*1ce0*/  IMAD.WIDE R10, R92.reuse, 0x80, RZ ;  /* 0x000000805c0a7825 */ /* 0x040fe200078e02ff */
[----:B------:R-:W-:Y:S01]  /*1cf0*/  UISETP.GT.U32.AND UP0, UPT, UR40, 0x3, !UP0 ;  /* 0x000000032800788c */ /* 0x000fe2000c704070 */
[----:B--2---:R-:W-:Y:S01]  /*1d00*/  ISETP.GE.AND P0, PT, R93, R6, PT ;  /* 0x000000065d00720c */ /* 0x004fe20003f06270 */
[----:B------:R-:W-:Y:S01]  /*1d10*/  USEL UR5, URZ, 0x1, !UP1 ;  /* 0x000000013f057887 */ /* 0x000fe2000c800000 */
[----:B------:R-:W-:Y:S01]  /*1d20*/  IMAD R12, R5, -0x2, R6 ;  /* 0xfffffffe050c7824 */ /* 0x000fe200078e0206 */
[----:B------:R-:W-:Y:S01]  /*1d30*/  LOP3.LUT R8, R93, 0x6, R8, 0xf8, !PT ;  /* 0x000000065d087812 */ /* 0x000fe200078ef808 */
[----:B------:R-:W-:Y:S01]  /*1d40*/  IMAD.SHL.U32 R5, R92, 0x80, RZ ;  /* 0x000000805c057824 */ /* 0x000fe200078e00ff */
[----:B------:R-:W-:Y:S01]  /*1d50*/  USEL UR4, URZ, 0x1, !UP0 ;  /* 0x000000013f047887 */ /* 0x000fe2000c000000 */
[----:B------:R-:W-:Y:S01]  /*1d60*/  IMAD R6, R15, UR6, RZ ;  /* 0x000000060f067c24 */ /* 0x000fe2000f8e02ff */
[----:B------:R-:W-:Y:S01]  /*1d70*/  SHF.R.S32.HI R9, RZ, 0x1f, R8 ;  /* 0x0000001fff097819 */ /* 0x000fe20000011408 */
[----:B------:R-:W-:Y:S01]  /*1d80*/  IMAD R0, R0, -0x40, R7 ;  /* 0xffffffc000007824 */ /* 0x000fe200078e0207 */
[----:B------:R-:W-:Y:S01]  /*1d90*/  ISETP.GE.OR P0, PT, R5, UR8, P0 ;  /* 0x0000000805007c0c */ /* 0x000fe20008706670 */
[C---:B------:R-:W-:Y:S01]  /*1da0*/  IMAD R13, R91.reuse, UR7, R6 ;  /* 0x000000075b0d7c24 */ /* 0x040fe2000f8e0206 */
[----:B------:R-:W-:Y:S01]  /*1db0*/  LOP3.LUT R105, R10, R3, R4, 0xfe, !PT ;  /* 0x000000030a697212 */ /* 0x000fe200078efe04 */
[----:B------:R-:W-:Y:S01]  /*1dc0*/  IMAD.WIDE.U32 R6, R91, UR6, R8 ;  /* 0x000000065b067c25 */ /* 0x000fe2000f8e0008 */
[----:B------:R-:W-:Y:S01]  /*1dd0*/  ULOP3.LUT UR39, UR39, 0x3, URZ, 0xc0, !UPT ;  /* 0x0000000327277892 */ /* 0x000fe2000f8ec03f */
[----:B------:R-:W-:Y:S01]  /*1de0*/  IADD3 R3, -R5, UR8, R0 ;  /* 0x0000000805037c10 */ /* 0x000fe2000fffe100 */
[----:B------:R-:W-:Y:S01]  /*1df0*/  ULOP3.LUT UR38, UR4, UR38, UR5, 0x96, !UPT ;  /* 0x0000002604267292 */ /* 0x000fe2000f8e9605 */
[----:B------:R-:W-:-:S02]  /*1e00*/  IMAD.IADD R7, R7, 0x1, R13 ;  /* 0x0000000107077824 */ /* 0x000fc400078e020d */
[----:B------:R-:W-:Y:S02]  /*1e10*/  IMAD.IADD R4, R12, 0x1, -R93 ;  /* 0x000000010c047824 */ /* 0x000fe400078e0a5d */
[----:B------:R-:W-:Y:S02]  /*1e20*/  IMAD.MOV.U32 R0, RZ, RZ, -0x1 ;  /* 0xffffffffff007424 */ /* 0x000fe400078e00ff */
[----:B------:R-:W-:Y:S05]  /*1e30*/  @P0 BRA `(.L_x_32) ;  /* 0x0000004000240947 */ /* 0x000fea0003800000 */
[----:B------:R-:W0:Y:S01]  /*1e40*/  LDC.64 R98, c[0x0][0x5c8] ;  /* 0x00017200ff627b82 */ /* 0x000e220000000a00 */
[----:B-----5:R-:W-:Y:S01]  /*1e50*/  FSETP.NEU.AND P0, PT, R89, RZ, PT ;  /* 0x000000ff5900720b */ /* 0x020fe20003f0d000 */
[----:B------:R-:W-:Y:S01]  /*1e60*/  BSSY B0, `(.L_x_32) ;  /* 0x0000406000007945 */ /* 0x000fe20003800000 */
[----:B------:R-:W-:-:S04]  /*1e70*/  ISETP.GT.AND P2, PT, R4, RZ, PT ;  /* 0x000000ff0400720c */ /* 0x000fc80003f44270 */
[----:B------:R-:W-:Y:S01]  /*1e80*/  ISETP.GT.AND P1, PT, R3, RZ, P2 ;  /* 0x000000ff0300720c */ /* 0x000fe20001724270 */
[-C--:B0-----:R-:W-:Y:S02]  /*1e90*/  IMAD R12, R11, R98.reuse, RZ ;  /* 0x000000620b0c7224 */ /* 0x081fe400078e02ff */
[----:B------:R-:W-:-:S04]  /*1ea0*/  IMAD.WIDE.U32 R92, R105, R98, R6 ;  /* 0x00000062695c7225 */ /* 0x000fc800078e0006 */
[----:B------:R-:W-:-:S04]  /*1eb0*/  IMAD R5, R105, R99, R12 ;  /* 0x0000006369057224 */ /* 0x000fc800078e020c */
[----:B------:R-:W-:Y:S01]  /*1ec0*/  IMAD.IADD R107, R93, 0x1, R5 ;  /* 0x000000015d6b7824 */ /* 0x000fe200078e0205 */
[----:B------:R-:W-:Y:S06]  /*1ed0*/  @!P0 BRA `(.L_x_33) ;  /* 0x0000002c00288947 */ /* 0x000fec0003800000 */
[----:B------:R-:W0:Y:S01]  /*1ee0*/  LDC.64 R96, c[0x0][0x5b8] ;  /* 0x00016e00ff607b82 */ /* 0x000e220000000a00 */
[----:B------:R-:W-:-:S07]  /*1ef0*/  ULDC.64 UR4, c[0x0][0x5c0] ;  /* 0x0001700000047ab9 */ /* 0x000fce0000000a00 */
[----:B------:R-:W1:Y:S08]  /*1f00*/  LDC.64 R100, c[0x0][0x5b0] ;  /* 0x00016c00ff647b82 */ /* 0x000e700000000a00 */
[----:B------:R-:W2:Y:S01]  /*1f10*/  LDC.64 R102, c[0x0][0x5a8] ;  /* 0x00016a00ff667b82 */ /* 0x000ea20000000a00 */
[-C--:B0-----:R-:W-:Y:S02]  /*1f20*/  IMAD R6, R15, R96.reuse, RZ ;  /* 0x000000600f067224 */ /* 0x081fe400078e02ff */
[----:B------:R-:W-:-:S04]  /*1f30*/  IMAD.WIDE.U32 R94, R91, R96, R8 ;  /* 0x000000605b5e7225 */ /* 0x000fc800078e0008 */
[----:B------:R-:W-:Y:S02]  /*1f40*/  IMAD R93, R91, R97, R6 ;  /* 0x000000615b5d7224 */ /* 0x000fe400078e0206 */
[-C--:B-1----:R-:W-:Y:S02]  /*1f50*/  IMAD R10, R11, R100.reuse, RZ ;  /* 0x000000640b0a7224 */ /* 0x082fe400078e02ff */
[----:B------:R-:W-:Y:S02]  /*1f60*/  IMAD.IADD R13, R95, 0x1, R93 ;  /* 0x000000015f0d7824 */ /* 0x000fe400078e025d */
[----:B------:R-:W-:Y:S02]  /*1f70*/  IMAD.MOV.U32 R12, RZ, RZ, R94 ;  /* 0x000000ffff0c7224 */ /* 0x000fe400078e005e */
[C---:B------:R-:W-:Y:S02]  /*1f80*/  IMAD R97, R105.reuse, R101, R10 ;  /* 0x0000006569617224 */ /* 0x040fe400078e020a */
[----:B------:R-:W-:-:S04]  /*1f90*/  IMAD.WIDE.U32 R6, R105, R100, R12 ;  /* 0x0000006469067225 */ /* 0x000fc800078e000c */
[----:B------:R-:W-:Y:S01]  /*1fa0*/  IMAD.IADD R5, R7, 0x1, R97 ;  /* 0x0000000107057824 */ /* 0x000fe200078e0261 */
[----:B--2---:R-:W-:-:S04]  /*1fb0*/  LEA R14, P0, R6, R102, 0x1 ;  /* 0x00000066060e7211 */ /* 0x004fc800078008ff */
[----:B------:R-:W-:-:S05]  /*1fc0*/  LEA.HI.X R15, R6, R103, R5, 0x1, P0 ;  /* 0x00000067060f7211 */ /* 0x000fca00000f0c05 */
[----:B------:R0:W2:Y:S01]  /*1fd0*/  @P1 LDG.E.LTC128B.U16 R5, desc[UR36][R14.64] ;  /* 0x000000240e051981 */ /* 0x0000a2000c1e1520 */
[----:B------:R-:W-:Y:S01]  /*1fe0*/  IMAD.WIDE.U32 R6, R105, R100, R8 ;  /* 0x0000006469067225 */ /* 0x000fe200078e0008 */
[----:B------:R-:W-:Y:S03]  /*1ff0*/  BSSY B1, `(.L_x_34) ;  /* 0x0000013000017945 */ /* 0x000fe60003800000 */
[----:B------:R-:W-:Y:S02]  /*2000*/  IMAD.IADD R7, R97, 0x1, R7 ;  /* 0x0000000161077824 */ /* 0x000fe400078e0207 */
[----:B------:R-:W-:Y:S01]  /*2010*/  IMAD.WIDE.U32 R20, R91, R96, R6 ;  /* 0x000000605b147225 */ /* 0x000fe200078e0006 */
[----:B0-----:R-:W-:-:S03]  /*2020*/  SHF.L.U64.HI R15, R100, 0x3, R101 ;  /* 0x00000003640f7819 */ /* 0x001fc60000010265 */
[----:B------:R-:W-:Y:S01]  /*2030*/  IMAD.IADD R7, R93, 0x1, R21 ;  /* 0x000000015d077824 */ /* 0x000fe200078e0215 */
[----:B------:R-:W-:Y:S01]  /*2040*/  LEA R6, P4, R20, R102, 0x1 ;  /* 0x0000006614067211 */ /* 0x000fe200078808ff */
[----:B------:R-:W-:-:S03]  /*2050*/  IMAD.SHL.U32 R14, R100, 0x8, RZ ;  /* 0x00000008640e7824 */ /* 0x000fc600078e00ff */
[----:B------:R-:W-:Y:S01]  /*2060*/  LEA.HI.X R7, R20, R103, R7, 0x1, P4 ;  /* 0x0000006714077211 */ /* 0x000fe200020f0c07 */
[----:B--2---:R-:W-:-:S04]  /*2070*/  IMAD.U32 R10, R5, 0x10000, RZ ;  /* 0x00010000050a7824 */ /* 0x004fc800078e00ff */
[----:B------:R-:W-:Y:S01]  /*2080*/  FMUL R11, R10, R89 ;  /* 0x000000590a0b7220 */ /* 0x000fe20000400000 */
[----:B------:R-:W-:-:S03]  /*2090*/  LEA R10, P0, R92, UR4, 0x1 ;  /* 0x000000045c0a7c11 */ /* 0x000fc6000f8008ff */
[----:B------:R-:W-:Y:S01]  /*20a0*/  FFMA R24, R24, R88, R11 ;  /* 0x0000005818187223 */ /* 0x000fe2000000000b */
[----:B------:R-:W-:Y:S02]  /*20b0*/  LEA.HI.X R11, R92, UR5, R107, 0x1, P0 ;  /* 0x000000055c0b7c11 */ /* 0x000fe400080f0c6b */
[----:B------:R-:W-:Y:S02]  /*20c0*/  ISETP.GT.AND P0, PT, R4, 0x1, PT ;  /* 0x000000010400780c */ /* 0x000fe40003f04270 */
[----:B------:R-:W-:Y:S02]  /*20d0*/  F2FP.BF16.F32.PACK_AB R24, RZ, R24 ;  /* 0x00000018ff18723e */ /* 0x000fe400000010ff */
[----:B------:R-:W-:-:S03]  /*20e0*/  ISETP.GT.AND P3, PT, R3, RZ, P0 ;  /* 0x000000ff0300720c */ /* 0x000fc60000764270 */
[----:B------:R0:W-:Y:S10]  /*20f0*/  @P1 STG.E.U16 desc[UR36][R10.64], R24 ;  /* 0x000000180a001986 */ /* 0x0001f4000c101524 */
[----:B------:R-:W-:Y:S05]  /*2100*/  @!P3 BRA `(.L_x_35) ;  /* 0x000000000004b947 */ /* 0x000fea0003800000 */
[----:B------:R1:W5:Y:S02]  /*2110*/  LDG.E.LTC128B.U16 R5, desc[UR36][R6.64+0x2] ;  /* 0x0000022406057981 */ /* 0x000364000c1e1520 */
.L_x_35:
[----:B------:R-:W-:Y:S05]  /*2120*/  BSYNC B1 ;  /* 0x0000000000017941 */ /* 0x000fea0003800000 */
.L_x_34:
[----:B-----5:R-:W-:Y:S01]  /*2130*/  IMAD.U32 R12, R5, 0x10000, RZ ;  /* 0x00010000050c7824 */ /* 0x020fe200078e00ff */
[----:B------:R-:W-:Y:S01]  /*2140*/  ISETP.GT.AND P2, PT, R3, 0x8, P2 ;  /* 0x000000080300780c */ /* 0x000fe20001744270 */
[----:B------:R-:W-:Y:S01]  /*2150*/  IMAD.WIDE.U32 R20, R105, R100, R14 ;  /* 0x0000006469147225 */ /* 0x000fe200078e000e */
[----:B0-----:R-:W-:-:S03]  /*2160*/  PRMT R24, R5, 0x7610, R24 ;  /* 0x0000761005187816 */ /* 0x001fc60000000018 */
[----:B------:R-:W-:Y:S01]  /*2170*/  FMUL R12, R12, R89 ;  /* 0x000000590c0c7220 */ /* 0x000fe20000400000 */
[----:B------:R-:W-:Y:S01]  /*2180*/  IMAD.IADD R97, R97, 0x1, R21 ;  /* 0x0000000161617824 */ /* 0x000fe200078e0215 */
[----:B------:R-:W-:Y:S02]  /*2190*/  IADD3 R94, P1, R94, R20, RZ ;  /* 0x000000145e5e7210 */ /* 0x000fe40007f3e0ff */
[----:B------:R-:W-:-:S03]  /*21a0*/  FFMA R12, R25, R88, R12 ;  /* 0x00000058190c7223 */ /* 0x000fc6000000000c */
[----:B------:R-:W-:Y:S02]  /*21b0*/  IMAD.X R13, R97, 0x1, R13, P1 ;  /* 0x00000001610d7824 */ /* 0x000fe400008e060d */
[----:B------:R-:W-:Y:S02]  /*21c0*/  F2FP.BF16.F32.PACK_AB R12, RZ, R12 ;  /* 0x0000000cff0c723e */ /* 0x000fe400000010ff */
[----:B------:R-:W-:Y:S02]  /*21d0*/  LEA R14, P1, R94, R102, 0x1 ;  /* 0x000000665e0e7211 */ /* 0x000fe400078208ff */
[----:B------:R-:W-:Y:S02]  /*21e0*/  PRMT R21, R12, 0x7610, R21 ;  /* 0x000076100c157816 */ /* 0x000fe40000000015 */
[----:B------:R-:W-:-:S03]  /*21f0*/  LEA.HI.X R15, R94, R103, R13, 0x1, P1 ;  /* 0x000000675e0f7211 */ /* 0x000fc600008f0c0d */
[----:B------:R0:W-:Y:S04]  /*2200*/  @P3 STG.E.U16 desc[UR36][R10.64+0x2], R21 ;  /* 0x000002150a003986 */ /* 0x0001e8000c101524 */
[----:B------:R-:W2:Y:S01]  /*2210*/  @P2 LDG.E.LTC128B.U16 R24, desc[UR36][R14.64] ;  /* 0x000000240e182981 */ /* 0x000ea2000c1e1520 */
[----:B------:R-:W-:Y:S01]  /*2220*/  IADD3 R20, P1, R8, R20, RZ ;  /* 0x0000001408147210 */ /* 0x000fe20007f3e0ff */
[----:B------:R-:W-:Y:S01]  /*2230*/  BSSY B1, `(.L_x_36) ;  /* 0x0000011000017945 */ /* 0x000fe20003800000 */
[C---:B------:R-:W-:Y:S02]  /*2240*/  SHF.L.U64.HI R13, R98.reuse, 0x4, R99 ;  /* 0x00000004620d7819 */ /* 0x040fe40000010263 */
[----:B------:R-:W-:Y:S01]  /*2250*/  ISETP.GT.AND P0, PT, R3, 0x8, P0 ;  /* 0x000000080300780c */ /* 0x000fe20000704270 */
[----:B0-----:R-:W-:Y:S01]  /*2260*/  IMAD.X R21, R9, 0x1, R97, P1 ;  /* 0x0000000109157824 */ /* 0x001fe200008e0661 */
[----:B------:R-:W-:Y:S01]  /*2270*/  LEA R12, P1, R98, R10, 0x4 ;  /* 0x0000000a620c7211 */ /* 0x000fe200078220ff */
[----:B------:R-:W-:-:S04]  /*2280*/  IMAD.WIDE.U32 R20, R91, R96, R20 ;  /* 0x000000605b147225 */ /* 0x000fc800078e0014 */
[----:B------:R-:W-:Y:S02]  /*2290*/  IMAD.X R13, R13, 0x1, R11, P1 ;  /* 0x000000010d0d7824 */ /* 0x000fe400008e060b */
[----:B------:R-:W-:Y:S02]  /*22a0*/  IMAD.IADD R9, R93, 0x1, R21 ;  /* 0x000000015d097824 */ /* 0x000fe400078e0215 */
[----:B--2---:R-:W-:-:S04]  /*22b0*/  IMAD.U32 R8, R24, 0x10000, RZ ;  /* 0x0001000018087824 */ /* 0x004fc800078e00ff */
[----:B------:R-:W-:Y:S01]  /*22c0*/  FMUL R5, R8, R89 ;  /* 0x0000005908057220 */ /* 0x000fe20000400000 */
[----:B------:R-:W-:-:S03]  /*22d0*/  LEA R8, P3, R20, R102, 0x1 ;  /* 0x0000006614087211 */ /* 0x000fc600078608ff */
[----:B------:R-:W-:Y:S01]  /*22e0*/  FFMA R5, R26, R88, R5 ;  /* 0x000000581a057223 */ /* 0x000fe20000000005 */
[----:B------:R-:W-:-:S04]  /*22f0*/  LEA.HI.X R9, R20, R103, R9, 0x1, P3 ;  /* 0x0000006714097211 */ /* 0x000fc800018f0c09 */
[----:B------:R-:W-:-:S05]  /*2300*/  F2FP.BF16.F32.PACK_AB R5, RZ, R5 ;  /* 0x00000005ff05723e */ /* 0x000fca00000010ff */
[----:B------:R0:W-:Y:S01]  /*2310*/  @P2 STG.E.U16 desc[UR36][R12.64], R5 ;  /* 0x000000050c002986 */ /* 0x0001e2000c101524 */
[----:B------:R-:W-:Y:S05]  /*2320*/  @!P0 BRA `(.L_x_37) ;  /* 0x0000000000048947 */ /* 0x000fea0003800000 */
[----:B------:R2:W5:Y:S02]  /*2330*/  LDG.E.LTC128B.U16 R24, desc[UR36][R8.64+0x2] ;  /* 0x0000022408187981 */ /* 0x000564000c1e1520 */
.L_x_37:
[----:B------:R-:W-:Y:S05]  /*2340*/  BSYNC B1 ;  /* 0x0000000000017941 */ /* 0x000fea0003800000 */
.L_x_36:
[----:B-----5:R-:W-:Y:S01]  /*2350*/  IMAD.U32 R14, R24, 0x10000, RZ ;  /* 0x00010000180e7824 */ /* 0x020fe200078e00ff */
[----:B------:R-:W-:Y:S01]  /*2360*/  ISETP.GT.AND P1, PT, R4, 0x8, PT ;  /* 0x000000080400780c */ /* 0x000fe20003f24270 */
[----:B------:R-:W-:Y:S02]  /*2370*/  BSSY B1, `(.L_x_38) ;  /* 0x0000008000017945 */ /* 0x000fe40003800000 */
[----:B------:R-:W-:Y:S01]  /*2380*/  FMUL R14, R14, R89 ;  /* 0x000000590e0e7220 */ /* 0x000fe20000400000 */
[----:B------:R-:W-:-:S03]  /*2390*/  ISETP.GT.AND P2, PT, R3, RZ, P1 ;  /* 0x000000ff0300720c */ /* 0x000fc60000f44270 */
[----:B------:R-:W-:-:S05]  /*23a0*/  FFMA R14, R27, R88, R14 ;  /* 0x000000581b0e7223 */ /* 0x000fca000000000e */
[----:B------:R-:W-:-:S05]  /*23b0*/  F2FP.BF16.F32.PACK_AB R14, RZ, R14 ;  /* 0x0000000eff0e723e */ /* 0x000fca00000010ff */
[----:B------:R3:W-:Y:S01]  /*23c0*/  @P0 STG.E.U16 desc[UR36][R12.64+0x2], R14 ;  /* 0x0000020e0c000986 */ /* 0x0007e2000c101524 */
[----:B------:R-:W-:Y:S05]  /*23d0*/  @!P2 BRA `(.L_x_39) ;  /* 0x000000000004a947 */ /* 0x000fea0003800000 */
[----:B------:R4:W5:Y:S02]  /*23e0*/  LDG.E.LTC128B.U16 R24, desc[UR36][R6.64+0x10] ;  /* 0x0000102406187981 */ /* 0x000964000c1e1520 */
.L_x_39:
[----:B------:R-:W-:Y:S05]  /*23f0*/  BSYNC B1 ;  /* 0x0000000000017941 */ /* 0x000fea0003800000 */
.L_x_38:
[----:B---3-5:R-:W-:Y:S01]  /*2400*/  IMAD.U32 R14, R24, 0x10000, RZ ;  /* 0x00010000180e7824 */ /* 0x028fe200078e00ff */
[----:B------:R-:W-:Y:S01]  /*2410*/  ISETP.GT.AND P0, PT, R4, 0x9, PT ;  /* 0x000000090400780c */ /* 0x000fe20003f04270 */
[----:B------:R-:W-:Y:S02]  /*2420*/  BSSY B1, `(.L_x_40) ;  /* 0x0000008000017945 */ /* 0x000fe40003800000 */
[----:B0-----:R-:W-:Y:S01]  /*2430*/  FMUL R5, R14, R89 ;  /* 0x000000590e057220 */ /* 0x001fe20000400000 */
[----:B------:R-:W-:-:S03]  /*2440*/  ISETP.GT.AND P3, PT, R3, RZ, P0 ;  /* 0x000000ff0300720c */ /* 0x000fc60000764270 */
[----:B------:R-:W-:-:S05]  /*2450*/  FFMA R5, R28, R88, R5 ;  /* 0x000000581c057223 */ /* 0x000fca0000000005 */
[----:B------:R-:W-:-:S05]  /*2460*/  F2FP.BF16.F32.PACK_AB R5, RZ, R5 ;  /* 0x00000005ff05723e */ /* 0x000fca00000010ff */
[----:B------:R0:W-:Y:S01]  /*2470*/  @P2 STG.E.U16 desc[UR36][R10.64+0x10], R5 ;  /* 0x000010050a002986 */ /* 0x0001e2000c101524 */
[----:B------:R-:W-:Y:S05]  /*2480*/  @!P3 BRA `(.L_x_41) ;  /* 0x000000000004b947 */ /* 0x000fea0003800000 */
[----:B------:R3:W5:Y:S02]  /*2490*/  LDG.E.LTC128B.U16 R24, desc[UR36][R6.64+0x12] ;  /* 0x0000122406187981 */ /* 0x000764000c1e1520 */
.L_x_41:
[----:B------:R-:W-:Y:S05]  /*24a0*/  BSYNC B1 ;  /* 0x0000000000017941 */ /* 0x000fea0003800000 */
.L_x_40:
[----:B-----5:R-:W-:Y:S01]  /*24b0*/  IMAD.U32 R14, R24, 0x10000, RZ ;  /* 0x00010000180e7824 */ /* 0x020fe200078e00ff */
[----:B------:R-:W-:Y:S01]  /*24c0*/  ISETP.GT.AND P1, PT, R3, 0x8, P1 ;  /* 0x000000080300780c */ /* 0x000fe20000f24270 */
[----:B------:R-:W-:Y:S02]  /*24d0*/  BSSY B1, `(.L_x_42) ;  /* 0x0000007000017945 */ /* 0x000fe40003800000 */
[----:B------:R-:W-:-:S04]  /*24e0*/  FMUL R14, R14, R89 ;  /* 0x000000590e0e7220 */ /* 0x000fc80000400000 */
[----:B------:R-:W-:-:S05]  /*24f0*/  FFMA R14, R29, R88, R14 ;  /* 0x000000581d0e7223 */ /* 0x000fca000000000e */
[----:B------:R-:W-:-:S05]  /*2500*/  F2FP.BF16.F32.PACK_AB R14, RZ, R14 ;  /* 0x0000000eff0e723e */ /* 0x000fca00000010ff */
[----:B------:R0:W-:Y:S01]  /*2510*/  @P3 STG.E.U16 desc[UR36][R10.64+0x12], R14 ;  /* 0x0000120e0a003986 */ /* 0x0001e2000c101524 */
[----:B------:R-:W-:Y:S05]  /*2520*/  @!P1 BRA `(.L_x_43) ;  /* 0x0000000000049947 */ /* 0x000fea0003800000 */
[----:B------:R0:W5:Y:S02]  /*2530*/  LDG.E.LTC128B.U16 R24, desc[UR36][R8.64+0x10] ;  /* 0x0000102408187981 */ /* 0x000164000c1e1520 */
.L_x_43:
[----:B------:R-:W-:Y:S05]  /*2540*/  BSYNC B1 ;  /* 0x0000000000017941 */ /* 0x000fea0003800000 */
.L_x_42:
[----:B0----5:R-:W-:Y:S01]  /*2550*/  IMAD.U32 R14, R24, 0x10000, RZ ;  /* 0x00010000180e7824 */ /* 0x021fe200078e00ff */
        /* <DEDUP_REMOVED lines=8> */
.L_x_45:
[----:B------:R-:W-:Y:S05]  /*25e0*/  BSYNC B1 ;  /* 0x0000000000017941 */ /* 0x000fea0003800000 */
.L_x_44:
        /* <DEDUP_REMOVED lines=10> */
.L_x_47:
[----:B------:R-:W-:Y:S05]  /*2690*/  BSYNC B1 ;  /* 0x0000000000017941 */ /* 0x000fea0003800000 */
.L_x_46:
[----:B0----5:R-:W-:Y:S01]  /*26a0*/  IMAD.U32 R14, R24, 0x10000, RZ ;  /* 0x00010000180e7824 */ /* 0x021fe200078e00ff */
        /* <DEDUP_REMOVED lines=9> */
.L_x_49:
[----:B------:R-:W-:Y:S05]  /*2740*/  BSYNC B1 ;  /* 0x0000000000017941 */ /* 0x000fea0003800000 */
.L_x_48:
        /* <DEDUP_REMOVED lines=9> */
.L_x_51:
[----:B------:R-:W-:Y:S05]  /*27e0*/  BSYNC B1 ;  /* 0x0000000000017941 */ /* 0x000fea0003800000 */
.L_x_50:
        /* <DEDUP_REMOVED lines=9> */
.L_x_53:
[----:B------:R-:W-:Y:S05]  /*2880*/  BSYNC B1 ;  /* 0x0000000000017941 */ /* 0x000fea0003800000 */
.L_x_52:
        /* <DEDUP_REMOVED lines=10> */
.L_x_55:
[----:B------:R-:W-:Y:S05]  /*2930*/  BSYNC B1 ;  /* 0x0000000000017941 */ /* 0x000fea0003800000 */
.L_x_54:
        /* <DEDUP_REMOVED lines=10> */
.L_x_57:
[----:B------:R-:W-:Y:S05]  /*29e0*/  BSYNC B1 ;  /* 0x0000000000017941 */ /* 0x000fea0003800000 */
.L_x_56:
        /* <DEDUP_REMOVED lines=9> */
.L_x_59:
[----:B------:R-:W-:Y:S05]  /*2a80*/  BSYNC B1 ;  /* 0x0000000000017941 */ /* 0x000fea0003800000 */
.L_x_58:
        /* <DEDUP_REMOVED lines=9> */
.L_x_61:
[----:B------:R-:W-:Y:S05]  /*2b20*/  BSYNC B1 ;  /* 0x0000000000017941 */ /* 0x000fea0003800000 */
.L_x_60:
        /* <DEDUP_REMOVED lines=10> */
.L_x_63:
[----:B------:R-:W-:Y:S05]  /*2bd0*/  BSYNC B1 ;  /* 0x0000000000017941 */ /* 0x000fea0003800000 */
.L_x_62:
        /* <DEDUP_REMOVED lines=10> */
.L_x_65:
[----:B------:R-:W-:Y:S05]  /*2c80*/  BSYNC B1 ;  /* 0x0000000000017941 */ /* 0x000fea0003800000 */
.L_x_64:
        /* <DEDUP_REMOVED lines=9> */
.L_x_67:
[----:B------:R-:W-:Y:S05]  /*2d20*/  BSYNC B1 ;  /* 0x0000000000017941 */ /* 0x000fea0003800000 */
.L_x_66:
        /* <DEDUP_REMOVED lines=9> */
.L_x_69:
[----:B------:R-:W-:Y:S05]  /*2dc0*/  BSYNC B1 ;  /* 0x0000000000017941 */ /* 0x000fea0003800000 */
.L_x_68:
        /* <DEDUP_REMOVED lines=10> */
.L_x_71:
[----:B------:R-:W-:Y:S05]  /*2e70*/  BSYNC B1 ;  /* 0x0000000000017941 */ /* 0x000fea0003800000 */
.L_x_70:
        /* <DEDUP_REMOVED lines=10> */
.L_x_73:
[----:B------:R-:W-:Y:S05]  /*2f20*/  BSYNC B1 ;  /* 0x0000000000017941 */ /* 0x000fea0003800000 */
.L_x_72:
        /* <DEDUP_REMOVED lines=9> */
.L_x_75:
[----:B------:R-:W-:Y:S05]  /*2fc0*/  BSYNC B1 ;  /* 0x0000000000017941 */ /* 0x000fea0003800000 */
.L_x_74:
        /* <DEDUP_REMOVED lines=9> */
.L_x_77:
[----:B------:R-:W-:Y:S05]  /*3060*/  BSYNC B1 ;  /* 0x0000000000017941 */ /* 0x000fea0003800000 */
.L_x_76:
        /* <DEDUP_REMOVED lines=10> */
.L_x_79:
[----:B------:R-:W-:Y:S05]  /*3110*/  BSYNC B1 ;  /* 0x0000000000017941 */ /* 0x000fea0003800000 */
.L_x_78:
        /* <DEDUP_REMOVED lines=10> */
.L_x_81:
[----:B------:R-:W-:Y:S05]  /*31c0*/  BSYNC B1 ;  /* 0x0000000000017941 */ /* 0x000fea0003800000 */
.L_x_80:
        /* <DEDUP_REMOVED lines=9> */
.L_x_83:
[----:B------:R-:W-:Y:S05]  /*3260*/  BSYNC B1 ;  /* 0x0000000000017941 */ /* 0x000fea0003800000 */
.L_x_82:
        /* <DEDUP_REMOVED lines=9> */
.L_x_85:
[----:B------:R-:W-:Y:S05]  /*3300*/  BSYNC B1 ;  /* 0x0000000000017941 */ /* 0x000fea0003800000 */
.L_x_84:
        /* <DEDUP_REMOVED lines=10> */
.L_x_87:
[----:B------:R-:W-:Y:S05]  /*33b0*/  BSYNC B1 ;  /* 0x0000000000017941 */ /* 0x000fea0003800000 */
.L_x_86:
        /* <DEDUP_REMOVED lines=10> */
.L_x_89:
[----:B------:R-:W-:Y:S05]  /*3460*/  BSYNC B1 ;  /* 0x0000000000017941 */ /* 0x000fea0003800000 */
.L_x_88:
        /* <DEDUP_REMOVED lines=9> */
.L_x_91:
[----:B------:R-:W-:Y:S05]  /*3500*/  BSYNC B1 ;  /* 0x0000000000017941 */ /* 0x000fea0003800000 */
.L_x_90:
        /* <DEDUP_REMOVED lines=9> */
.L_x_93:
[----:B------:R-:W-:Y:S05]  /*35a0*/  BSYNC B1 ;  /* 0x0000000000017941 */ /* 0x000fea0003800000 */
.L_x_92:
        /* <DEDUP_REMOVED lines=10> */
.L_x_95:
[----:B------:R-:W-:Y:S05]  /*3650*/  BSYNC B1 ;  /* 0x0000000000017941 */ /* 0x000fea0003800000 */
.L_x_94:
        /* <DEDUP_REMOVED lines=10> */
.L_x_97:
[----:B------:R-:W-:Y:S05]  /*3700*/  BSYNC B1 ;  /* 0x0000000000017941 */ /* 0x000fea0003800000 */
.L_x_96:
        /* <DEDUP_REMOVED lines=9> */
.L_x_99:
[----:B------:R-:W-:Y:S05]  /*37a0*/  BSYNC B1 ;  /* 0x0000000000017941 */ /* 0x000fea0003800000 */
.L_x_98:
        /* <DEDUP_REMOVED lines=9> */
.L_x_101:
[----:B------:R-:W-:Y:S05]  /*3840*/  BSYNC B1 ;  /* 0x0000000000017941 */ /* 0x000fea0003800000 */
.L_x_100:
        /* <DEDUP_REMOVED lines=10> */
.L_x_103:
[----:B------:R-:W-:Y:S05]  /*38f0*/  BSYNC B1 ;  /* 0x0000000000017941 */ /* 0x000fea0003800000 */
.L_x_102:
        /* <DEDUP_REMOVED lines=10> */
.L_x_105:
[----:B------:R-:W-:Y:S05]  /*39a0*/  BSYNC B1 ;  /* 0x0000000000017941 */ /* 0x000fea0003800000 */
.L_x_104:
        /* <DEDUP_REMOVED lines=9> */
.L_x_107:
[----:B------:R-:W-:Y:S05]  /*3a40*/  BSYNC B1 ;  /* 0x0000000000017941 */ /* 0x000fea0003800000 */
.L_x_106:
        /* <DEDUP_REMOVED lines=9> */
.L_x_109:
[----:B------:R-:W-:Y:S05]  /*3ae0*/  BSYNC B1 ;  /* 0x0000000000017941 */ /* 0x000fea0003800000 */
.L_x_108:
        /* <DEDUP_REMOVED lines=10> */
.L_x_111:
[----:B------:R-:W-:Y:S05]  /*3b90*/  BSYNC B1 ;  /* 0x0000000000017941 */ /* 0x000fea0003800000 */
.L_x_110:
        /* <DEDUP_REMOVED lines=10> */
.L_x_113:
[----:B------:R-:W-:Y:S05]  /*3c40*/  BSYNC B1 ;  /* 0x0000000000017941 */ /* 0x000fea0003800000 */
.L_x_112:
        /* <DEDUP_REMOVED lines=9> */
.L_x_115:
[----:B------:R-:W-:Y:S05]  /*3ce0*/  BSYNC B1 ;  /* 0x0000000000017941 */ /* 0x000fea0003800000 */
.L_x_114:
        /* <DEDUP_REMOVED lines=9> */
.L_x_117:
[----:B------:R-:W-:Y:S05]  /*3d80*/  BSYNC B1 ;  /* 0x0000000000017941 */ /* 0x000fea0003800000 */
.L_x_116:
        /* <DEDUP_REMOVED lines=10> */
.L_x_119:
[----:B------:R-:W-:Y:S05]  /*3e30*/  BSYNC B1 ;  /* 0x0000000000017941 */ /* 0x000fea0003800000 */
.L_x_118:
        /* <DEDUP_REMOVED lines=10> */
.L_x_121:
[----:B------:R-:W-:Y:S05]  /*3ee0*/  BSYNC B1 ;  /* 0x0000000000017941 */ /* 0x000fea0003800000 */
.L_x_120:
        /* <DEDUP_REMOVED lines=9> */
.L_x_123:
[----:B------:R-:W-:Y:S05]  /*3f80*/  BSYNC B1 ;  /* 0x0000000000017941 */ /* 0x000fea0003800000 */
.L_x_122:
        /* <DEDUP_REMOVED lines=9> */
.L_x_125:
[----:B------:R-:W-:Y:S05]  /*4020*/  BSYNC B1 ;  /* 0x0000000000017941 */ /* 0x000fea0003800000 */
.L_x_124:
        /* <DEDUP_REMOVED lines=10> */
.L_x_127:
[----:B------:R-:W-:Y:S05]  /*40d0*/  BSYNC B1 ;  /* 0x0000000000017941 */ /* 0x000fea0003800000 */
.L_x_126:
        /* <DEDUP_REMOVED lines=10> */
.L_x_129:
[----:B------:R-:W-:Y:S05]  /*4180*/  BSYNC B1 ;  /* 0x0000000000017941 */ /* 0x000fea0003800000 */
.L_x_128:
        /* <DEDUP_REMOVED lines=9> */
.L_x_131:
[----:B------:R-:W-:Y:S05]  /*4220*/  BSYNC B1 ;  /* 0x0000000000017941 */ /* 0x000fea0003800000 */
.L_x_130:
        /* <DEDUP_REMOVED lines=9> */
.L_x_133:
[----:B------:R-:W-:Y:S05]  /*42c0*/  BSYNC B1 ;  /* 0x0000000000017941 */ /* 0x000fea0003800000 */
.L_x_132:
        /* <DEDUP_REMOVED lines=10> */
.L_x_135:
[----:B------:R-:W-:Y:S05]  /*4370*/  BSYNC B1 ;  /* 0x0000000000017941 */ /* 0x000fea0003800000 */
.L_x_134:
        /* <DEDUP_REMOVED lines=10> */
.L_x_137:
[----:B------:R-:W-:Y:S05]  /*4420*/  BSYNC B1 ;  /* 0x0000000000017941 */ /* 0x000fea0003800000 */
.L_x_136:
        /* <DEDUP_REMOVED lines=9> */
.L_x_139:
[----:B------:R-:W-:Y:S05]  /*44c0*/  BSYNC B1 ;  /* 0x0000000000017941 */ /* 0x000fea0003800000 */
.L_x_138:
        /* <DEDUP_REMOVED lines=9> */
.L_x_141:
[----:B------:R-:W-:Y:S05]  /*4560*/  BSYNC B1 ;  /* 0x0000000000017941 */ /* 0x000fea0003800000 */
.L_x_140:
        /* <DEDUP_REMOVED lines=10> */
.L_x_143:
[----:B------:R-:W-:Y:S05]  /*4610*/  BSYNC B1 ;  /* 0x0000000000017941 */ /* 0x000fea0003800000 */
.L_x_142:
        /* <DEDUP_REMOVED lines=10> */
.L_x_145:
[----:B------:R-:W-:Y:S05]  /*46c0*/  BSYNC B1 ;  /* 0x0000000000017941 */ /* 0x000fea0003800000 */
.L_x_144:
        /* <DEDUP_REMOVED lines=9> */
.L_x_147:
[----:B------:R-:W-:Y:S05]  /*4760*/  BSYNC B1 ;  /* 0x0000000000017941 */ /* 0x000fea0003800000 */
.L_x_146:
        /* <DEDUP_REMOVED lines=9> */
.L_x_149:
[----:B------:R-:W-:Y:S05]  /*4800*/  BSYNC B1 ;  /* 0x0000000000017941 */ /* 0x000fea0003800000 */
.L_x_148:
        /* <DEDUP_REMOVED lines=10> */
.L_x_151:
[----:B------:R-:W-:Y:S05]  /*48b0*/  BSYNC B1 ;  /* 0x0000000000017941 */ /* 0x000fea0003800000 */
.L_x_150:
[----:B0----5:R-:W-:Y:S01]  /*48c0*/  IMAD.U32 R14, R24, 0x10000, RZ ;  /* 0x00010000180e7824 */ /* 0x021fe200078e00ff */
[----:B------:R-:W-:Y:S01]  /*48d0*/  ISETP.GT.AND P0, PT, R4, 0x79, PT ;  /* 0x000000790400780c */ /* 0x000fe20003f04270 */
[----:B------:R-:W-:Y:S01]  /*48e0*/  @P2 IMAD.MOV.U32 R4, RZ, RZ, R10 ;  /* 0x000000ffff042224 */ /* 0x000fe200078e000a */
[----:B------:R-:W-:Y:S01]  /*48f0*/  BSSY B1, `(.L_x_152) ;  /* 0x000000a000017945 */ /* 0x000fe20003800000 */
[----:B------:R-:W-:Y:S01]  /*4900*/  FMUL R5, R14, R89 ;  /* 0x000000590e057220 */ /* 0x000fe20000400000 */
[----:B------:R-:W-:-:S03]  /*4910*/  ISETP.GT.AND P3, PT, R3, RZ, P0 ;  /* 0x000000ff0300720c */ /* 0x000fc60000764270 */
[----:B------:R-:W-:-:S05]  /*4920*/  FFMA R5, R84, R88, R5 ;  /* 0x0000005854057223 */ /* 0x000fca0000000005 */
[----:B------:R-:W-:-:S04]  /*4930*/  F2FP.BF16.F32.PACK_AB R5, RZ, R5 ;  /* 0x00000005ff05723e */ /* 0x000fc800000010ff */
[----:B------:R-:W-:Y:S01]  /*4940*/  PRMT R14, R5, 0x7610, R14 ;  /* 0x00007610050e7816 */ /* 0x000fe2000000000e */
[----:B------:R-:W-:-:S05]  /*4950*/  @P2 IMAD.MOV.U32 R5, RZ, RZ, R11 ;  /* 0x000000ffff052224 */ /* 0x000fca00078e000b */
[----:B------:R0:W-:Y:S01]  /*4960*/  @P2 STG.E.U16 desc[UR36][R4.64+0xf0], R14 ;  /* 0x0000f00e04002986 */ /* 0x0001e2000c101524 */
[----:B------:R-:W-:Y:S05]  /*4970*/  @!P3 BRA `(.L_x_153) ;  /* 0x000000000004b947 */ /* 0x000fea0003800000 */
[----:B------:R0:W5:Y:S02]  /*4980*/  LDG.E.LTC128B.U16 R24, desc[UR36][R6.64+0xf2] ;  /* 0x0000f22406187981 */ /* 0x000164000c1e1520 */
.L_x_153:
[----:B------:R-:W-:Y:S05]  /*4990*/  BSYNC B1 ;  /* 0x0000000000017941 */ /* 0x000fea0003800000 */
.L_x_152:
        /* <DEDUP_REMOVED lines=9> */
.L_x_155:
[----:B------:R-:W-:Y:S05]  /*4a30*/  BSYNC B1 ;  /* 0x0000000000017941 */ /* 0x000fea0003800000 */
.L_x_154:
[----:B0----5:R-:W-:Y:S01]  /*4a40*/  IMAD.U32 R4, R24, 0x10000, RZ ;  /* 0x0001000018047824 */ /* 0x021fe200078e00ff */
[----:B------:R-:W-:Y:S01]  /*4a50*/  ISETP.GT.AND P0, PT, R3, 0x8, P0 ;  /* 0x000000080300780c */ /* 0x000fe20000704270 */
[----:B------:R-:W-:Y:S02]  /*4a60*/  BSSY B1, `(.L_x_156) ;  /* 0x000000a000017945 */ /* 0x000fe40003800000 */
[----:B------:R-:W-:Y:S01]  /*4a70*/  FMUL R5, R4, R89 ;  /* 0x0000005904057220 */ /* 0x000fe20000400000 */
[----:B------:R-:W-:-:S03]  /*4a80*/  @P1 IMAD.MOV.U32 R4, RZ, RZ, R12 ;  /* 0x000000ffff041224 */ /* 0x000fc600078e000c */
[----:B------:R-:W-:-:S05]  /*4a90*/  FFMA R5, R86, R88, R5 ;  /* 0x0000005856057223 */ /* 0x000fca0000000005 */
[----:B------:R-:W-:-:S04]  /*4aa0*/  F2FP.BF16.F32.PACK_AB R5, RZ, R5 ;  /* 0x00000005ff05723e */ /* 0x000fc800000010ff */
[----:B-1-34-:R-:W-:Y:S01]  /*4ab0*/  PRMT R6, R5, 0x7610, R6 ;  /* 0x0000761005067816 */ /* 0x01afe20000000006 */
[----:B------:R-:W-:-:S05]  /*4ac0*/  @P1 IMAD.MOV.U32 R5, RZ, RZ, R13 ;  /* 0x000000ffff051224 */ /* 0x000fca00078e000d */
[----:B------:R0:W-:Y:S01]  /*4ad0*/  @P1 STG.E.U16 desc[UR36][R4.64+0xf0], R6 ;  /* 0x0000f00604001986 */ /* 0x0001e2000c101524 */
[----:B------:R-:W-:Y:S05]  /*4ae0*/  @!P0 BRA `(.L_x_157) ;  /* 0x0000000000048947 */ /* 0x000fea0003800000 */
[----:B------:R1:W5:Y:S02]  /*4af0*/  LDG.E.LTC128B.U16 R24, desc[UR36][R8.64+0xf2] ;  /* 0x0000f22408187981 */ /* 0x000364000c1e1520 */
.L_x_157:
[----:B------:R-:W-:Y:S05]  /*4b00*/  BSYNC B1 ;  /* 0x0000000000017941 */ /* 0x000fea0003800000 */
.L_x_156:
[----:B------:R-:W-:Y:S05]  /*4b10*/  @!P0 BRA `(.L_x_158) ;  /* 0x0000001000e88947 */ /* 0x000fea0003800000 */
[----:B-----5:R-:W-:-:S04]  /*4b20*/  IMAD.U32 R24, R24, 0x10000, RZ ;  /* 0x0001000018187824 */ /* 0x020fc800078e00ff */
[----:B------:R-:W-:-:S04]  /*4b30*/  FMUL R24, R24, R89 ;  /* 0x0000005918187220 */ /* 0x000fc80000400000 */
[----:B------:R-:W-:-:S05]  /*4b40*/  FFMA R24, R87, R88, R24 ;  /* 0x0000005857187223 */ /* 0x000fca0000000018 */
[----:B------:R-:W-:-:S05]  /*4b50*/  F2FP.BF16.F32.PACK_AB R24, RZ, R24 ;  /* 0x00000018ff18723e */ /* 0x000fca00000010ff */
[----:B------:R3:W-:Y:S01]  /*4b60*/  STG.E.U16 desc[UR36][R12.64+0xf2], R24 ;  /* 0x0000f2180c007986 */ /* 0x0007e2000c101524 */
[----:B------:R-:W-:Y:S05]  /*4b70*/  BRA `(.L_x_158) ;  /* 0x0000001000d07947 */ /* 0x000fea0003800000 */
.L_x_33:
[----:B------:R-:W-:Y:S01]  /*4b80*/  ISETP.GT.AND P0, PT, R4, 0x1, PT ;  /* 0x000000010400780c */ /* 0x000fe20003f04270 */
[----:B------:R-:W-:Y:S01]  /*4b90*/  ULDC.64 UR4, c[0x0][0x5c0] ;  /* 0x0001700000047ab9 */ /* 0x000fe20000000a00 */
[-C--:B------:R-:W-:Y:S01]  /*4ba0*/  FMUL R24, R24, R88.reuse ;  /* 0x0000005818187220 */ /* 0x080fe20000400000 */
[-C--:B------:R-:W-:Y:S01]  /*4bb0*/  FMUL R25, R25, R88.reuse ;  /* 0x0000005819197220 */ /* 0x080fe20000400000 */
[----:B------:R-:W-:Y:S01]  /*4bc0*/  ISETP.GT.AND P3, PT, R3, RZ, P0 ;  /* 0x000000ff0300720c */ /* 0x000fe20000764270 */
[-C--:B------:R-:W-:Y:S01]  /*4bd0*/  FMUL R26, R26, R88.reuse ;  /* 0x000000581a1a7220 */ /* 0x080fe20000400000 */
[----:B------:R-:W-:Y:S01]  /*4be0*/  LEA R6, P4, R92, UR4, 0x1 ;  /* 0x000000045c067c11 */ /* 0x000fe2000f8808ff */
[----:B------:R-:W-:Y:S01]  /*4bf0*/  FMUL R27, R27, R88 ;  /* 0x000000581b1b7220 */ /* 0x000fe20000400000 */
[----:B------:R-:W-:Y:S01]  /*4c00*/  F2FP.BF16.F32.PACK_AB R24, RZ, R24 ;  /* 0x00000018ff18723e */ /* 0x000fe200000010ff */
[-C--:B------:R-:W-:Y:S01]  /*4c10*/  FMUL R28, R28, R88.reuse ;  /* 0x000000581c1c7220 */ /* 0x080fe20000400000 */
[----:B------:R-:W-:Y:S01]  /*4c20*/  LEA.HI.X R7, R92, UR5, R107, 0x1, P4 ;  /* 0x000000055c077c11 */ /* 0x000fe2000a0f0c6b */
[-C--:B------:R-:W-:Y:S01]  /*4c30*/  FMUL R29, R29, R88.reuse ;  /* 0x000000581d1d7220 */ /* 0x080fe20000400000 */
[----:B------:R-:W-:Y:S01]  /*4c40*/  F2FP.BF16.F32.PACK_AB R25, RZ, R25 ;  /* 0x00000019ff19723e */ /* 0x000fe200000010ff */
[-C--:B------:R-:W-:Y:S01]  /*4c50*/  FMUL R30, R30, R88.reuse ;  /* 0x000000581e1e7220 */ /* 0x080fe20000400000 */
[----:B------:R-:W-:Y:S01]  /*4c60*/  SHF.L.U64.HI R99, R98, 0x4, R99 ;  /* 0x0000000462637819 */ /* 0x000fe20000010263 */
[----:B------:R-:W-:Y:S01]  /*4c70*/  @P1 STG.E.U16 desc[UR36][R6.64], R24 ;  /* 0x0000001806001986 */ /* 0x000fe2000c101524 */
[----:B------:R-:W-:Y:S01]  /*4c80*/  ISETP.GT.AND P1, PT, R4, 0x8, PT ;  /* 0x000000080400780c */ /* 0x000fe20003f24270 */
[----:B------:R-:W-:Y:S01]  /*4c90*/  FMUL R31, R31, R88 ;  /* 0x000000581f1f7220 */ /* 0x000fe20000400000 */
[C---:B------:R-:W-:Y:S01]  /*4ca0*/  ISETP.GT.AND P4, PT, R3.reuse, 0x8, P0 ;  /* 0x000000080300780c */ /* 0x040fe20000784270 */
[----:B------:R-:W-:Y:S01]  /*4cb0*/  @P3 STG.E.U16 desc[UR36][R6.64+0x2], R25 ;  /* 0x0000021906003986 */ /* 0x000fe2000c101524 */
[----:B------:R-:W-:Y:S01]  /*4cc0*/  LEA R8, P3, R98, R6, 0x4 ;  /* 0x0000000662087211 */ /* 0x000fe200078620ff */
[-C--:B------:R-:W-:Y:S01]  /*4cd0*/  FMUL R32, R32, R88.reuse ;  /* 0x0000005820207220 */ /* 0x080fe20000400000 */
[----:B------:R-:W-:Y:S01]  /*4ce0*/  ISETP.GT.AND P2, PT, R3, 0x8, P2 ;  /* 0x000000080300780c */ /* 0x000fe20001744270 */
[-C--:B------:R-:W-:Y:S01]  /*4cf0*/  FMUL R33, R33, R88.reuse ;  /* 0x0000005821217220 */ /* 0x080fe20000400000 */
[----:B------:R-:W-:Y:S01]  /*4d00*/  ISETP.GT.AND P0, PT, R4, 0x9, PT ;  /* 0x000000090400780c */ /* 0x000fe20003f04270 */
[----:B------:R-:W-:Y:S01]  /*4d10*/  IMAD.X R9, R99, 0x1, R7, P3 ;  /* 0x0000000163097824 */ /* 0x000fe200018e0607 */
[C---:B------:R-:W-:Y:S01]  /*4d20*/  ISETP.GT.AND P5, PT, R3.reuse, RZ, P1 ;  /* 0x000000ff0300720c */ /* 0x040fe20000fa4270 */
[-C--:B------:R-:W-:Y:S01]  /*4d30*/  FMUL R34, R34, R88.reuse ;  /* 0x0000005822227220 */ /* 0x080fe20000400000 */
[----:B------:R-:W-:Y:S01]  /*4d40*/  ISETP.GT.AND P3, PT, R3, RZ, P0 ;  /* 0x000000ff0300720c */ /* 0x000fe20000764270 */
[----:B------:R-:W-:Y:S01]  /*4d50*/  FMUL R35, R35, R88 ;  /* 0x0000005823237220 */ /* 0x000fe20000400000 */
[----:B------:R-:W-:Y:S01]  /*4d60*/  F2FP.BF16.F32.PACK_AB R26, RZ, R26 ;  /* 0x0000001aff1a723e */ /* 0x000fe200000010ff */
[-C--:B------:R-:W-:Y:S01]  /*4d70*/  FMUL R36, R36, R88.reuse ;  /* 0x0000005824247220 */ /* 0x080fe20000400000 */
[----:B------:R-:W-:Y:S01]  /*4d80*/  F2FP.BF16.F32.PACK_AB R27, RZ, R27 ;  /* 0x0000001bff1b723e */ /* 0x000fe200000010ff */
[----:B------:R-:W-:Y:S01]  /*4d90*/  FMUL R37, R37, R88 ;  /* 0x0000005825257220 */ /* 0x000fe20000400000 */
[----:B------:R-:W-:Y:S01]  /*4da0*/  F2FP.BF16.F32.PACK_AB R28, RZ, R28 ;  /* 0x0000001cff1c723e */ /* 0x000fe200000010ff */
[----:B------:R-:W-:Y:S01]  /*4db0*/  @P2 STG.E.U16 desc[UR36][R8.64], R26 ;  /* 0x0000001a08002986 */ /* 0x000fe2000c101524 */
[----:B------:R-:W-:Y:S01]  /*4dc0*/  F2FP.BF16.F32.PACK_AB R29, RZ, R29 ;  /* 0x0000001dff1d723e */ /* 0x000fe200000010ff */
[-C--:B------:R-:W-:Y:S01]  /*4dd0*/  FMUL R38, R38, R88.reuse ;  /* 0x0000005826267220 */ /* 0x080fe20000400000 */
[----:B------:R-:W-:Y:S01]  /*4de0*/  ISETP.GT.AND P2, PT, R3, 0x8, P1 ;  /* 0x000000080300780c */ /* 0x000fe20000f44270 */
[----:B------:R-:W-:Y:S01]  /*4df0*/  @P4 STG.E.U16 desc[UR36][R8.64+0x2], R27 ;  /* 0x0000021b08004986 */ /* 0x000fe2000c101524 */
[----:B------:R-:W-:Y:S01]  /*4e00*/  ISETP.GT.AND P1, PT, R4, 0x10, PT ;  /* 0x000000100400780c */ /* 0x000fe20003f24270 */
[----:B------:R-:W-:Y:S01]  /*4e10*/  FMUL R39, R39, R88 ;  /* 0x0000005827277220 */ /* 0x000fe20000400000 */
[----:B------:R-:W-:Y:S01]  /*4e20*/  F2FP.BF16.F32.PACK_AB R30, RZ, R30 ;  /* 0x0000001eff1e723e */ /* 0x000fe200000010ff */
[----:B------:R-:W-:Y:S01]  /*4e30*/  @P5 STG.E.U16 desc[UR36][R6.64+0x10], R28 ;  /* 0x0000101c06005986 */ /* 0x000fe2000c101524 */
[C---:B------:R-:W-:Y:S01]  /*4e40*/  ISETP.GT.AND P4, PT, R3.reuse, RZ, P1 ;  /* 0x000000ff0300720c */ /* 0x040fe20000f84270 */
[-C--:B------:R-:W-:Y:S01]  /*4e50*/  FMUL R40, R40, R88.reuse ;  /* 0x0000005828287220 */ /* 0x080fe20000400000 */
[----:B------:R-:W-:Y:S01]  /*4e60*/  F2FP.BF16.F32.PACK_AB R31, RZ, R31 ;  /* 0x0000001fff1f723e */ /* 0x000fe200000010ff */
[----:B------:R-:W-:Y:S01]  /*4e70*/  @P3 STG.E.U16 desc[UR36][R6.64+0x12], R29 ;  /* 0x0000121d06003986 */ /* 0x000fe2000c101524 */
[----:B------:R-:W-:Y:S01]  /*4e80*/  ISETP.GT.AND P3, PT, R3, 0x8, P0 ;  /* 0x000000080300780c */ /* 0x000fe20000764270 */
[----:B------:R-:W-:Y:S01]  /*4e90*/  FMUL R41, R41, R88 ;  /* 0x0000005829297220 */ /* 0x000fe20000400000 */
[----:B------:R-:W-:Y:S01]  /*4ea0*/  ISETP.GT.AND P0, PT, R4, 0x11, PT ;  /* 0x000000110400780c */ /* 0x000fe20003f04270 */
[----:B------:R-:W-:Y:S01]  /*4eb0*/  @P2 STG.E.U16 desc[UR36][R8.64+0x10], R30 ;  /* 0x0000101e08002986 */ /* 0x000fe2000c101524 */
[----:B------:R-:W-:Y:S01]  /*4ec0*/  F2FP.BF16.F32.PACK_AB R32, RZ, R32 ;  /* 0x00000020ff20723e */ /* 0x000fe200000010ff */
[-C--:B------:R-:W-:Y:S01]  /*4ed0*/  FMUL R42, R42, R88.reuse ;  /* 0x000000582a2a7220 */ /* 0x080fe20000400000 */
[----:B------:R-:W-:Y:S01]  /*4ee0*/  ISETP.GT.AND P5, PT, R3, RZ, P0 ;  /* 0x000000ff0300720c */ /* 0x000fe200007a4270 */
[-C--:B------:R-:W-:Y:S01]  /*4ef0*/  FMUL R43, R43, R88.reuse ;  /* 0x000000582b2b7220 */ /* 0x080fe20000400000 */
[----:B------:R-:W-:Y:S01]  /*4f00*/  ISETP.GT.AND P2, PT, R3, 0x8, P1 ;  /* 0x000000080300780c */ /* 0x000fe20000f44270 */
[-C--:B------:R-:W-:Y:S01]  /*4f10*/  FMUL R44, R44, R88.reuse ;  /* 0x000000582c2c7220 */ /* 0x080fe20000400000 */
[----:B------:R-:W-:Y:S01]  /*4f20*/  ISETP.GT.AND P1, PT, R4, 0x18, PT ;  /* 0x000000180400780c */ /* 0x000fe20003f24270 */
[-C--:B------:R-:W-:Y:S01]  /*4f30*/  FMUL R45, R45, R88.reuse ;  /* 0x000000582d2d7220 */ /* 0x080fe20000400000 */
[----:B------:R-:W-:Y:S01]  /*4f40*/  F2FP.BF16.F32.PACK_AB R33, RZ, R33 ;  /* 0x00000021ff21723e */ /* 0x000fe200000010ff */
[----:B------:R-:W-:Y:S01]  /*4f50*/  @P3 STG.E.U16 desc[UR36][R8.64+0x12], R31 ;  /* 0x0000121f08003986 */ /* 0x000fe2000c101524 */
[C---:B------:R-:W-:Y:S01]  /*4f60*/  ISETP.GT.AND P3, PT, R3.reuse, 0x8, P0 ;  /* 0x000000080300780c */ /* 0x040fe20000764270 */
[-C--:B------:R-:W-:Y:S01]  /*4f70*/  FMUL R46, R46, R88.reuse ;  /* 0x000000582e2e7220 */ /* 0x080fe20000400000 */
[----:B------:R-:W-:Y:S01]  /*4f80*/  ISETP.GT.AND P0, PT, R4, 0x19, PT ;  /* 0x000000190400780c */ /* 0x000fe20003f04270 */
[----:B------:R-:W-:Y:S01]  /*4f90*/  @P4 STG.E.U16 desc[UR36][R6.64+0x20], R32 ;  /* 0x0000202006004986 */ /* 0x000fe2000c101524 */
[----:B------:R-:W-:Y:S01]  /*4fa0*/  ISETP.GT.AND P4, PT, R3, RZ, P1 ;  /* 0x000000ff0300720c */ /* 0x000fe20000f84270 */
[----:B------:R-:W-:Y:S01]  /*4fb0*/  FMUL R47, R47, R88 ;  /* 0x000000582f2f7220 */ /* 0x000fe20000400000 */
[----:B------:R-:W-:Y:S01]  /*4fc0*/  F2FP.BF16.F32.PACK_AB R34, RZ, R34 ;  /* 0x00000022ff22723e */ /* 0x000fe200000010ff */
[----:B------:R-:W-:Y:S01]  /*4fd0*/  @P5 STG.E.U16 desc[UR36][R6.64+0x22], R33 ;  /* 0x0000222106005986 */ /* 0x000fe2000c101524 */
[----:B------:R-:W-:Y:S01]  /*4fe0*/  ISETP.GT.AND P5, PT, R3, RZ, P0 ;  /* 0x000000ff0300720c */ /* 0x000fe200007a4270 */
[----:B------:R-:W-:Y:S01]  /*4ff0*/  FMUL R48, R48, R88 ;  /* 0x0000005830307220 */ /* 0x000fe20000400000 */
[----:B------:R-:W-:Y:S01]  /*5000*/  F2FP.BF16.F32.PACK_AB R35, RZ, R35 ;  /* 0x00000023ff23723e */ /* 0x000fe200000010ff */
[----:B------:R-:W-:Y:S01]  /*5010*/  @P2 STG.E.U16 desc[UR36][R8.64+0x20], R34 ;  /* 0x0000202208002986 */ /* 0x000fe2000c101524 */
[----:B------:R-:W-:Y:S01]  /*5020*/  F2FP.BF16.F32.PACK_AB R36, RZ, R36 ;  /* 0x00000024ff24723e */ /* 0x000fe200000010ff */
[-C--:B------:R-:W-:Y:S01]  /*5030*/  FMUL R49, R49, R88.reuse ;  /* 0x0000005831317220 */ /* 0x080fe20000400000 */
[C---:B------:R-:W-:Y:S01]  /*5040*/  ISETP.GT.AND P2, PT, R3.reuse, 0x8, P1 ;  /* 0x000000080300780c */ /* 0x040fe20000f44270 */
[----:B------:R-:W-:Y:S01]  /*5050*/  @P3 STG.E.U16 desc[UR36][R8.64+0x22], R35 ;  /* 0x0000222308003986 */ /* 0x000fe2000c101524 */
[----:B------:R-:W-:Y:S01]  /*5060*/  ISETP.GT.AND P1, PT, R4, 0x20, PT ;  /* 0x000000200400780c */ /* 0x000fe20003f24270 */
[-C--:B------:R-:W-:Y:S01]  /*5070*/  FMUL R50, R50, R88.reuse ;  /* 0x0000005832327220 */ /* 0x080fe20000400000 */
[----:B------:R-:W-:Y:S01]  /*5080*/  F2FP.BF16.F32.PACK_AB R37, RZ, R37 ;  /* 0x00000025ff25723e */ /* 0x000fe200000010ff */
[----:B------:R-:W-:Y:S01]  /*5090*/  @P4 STG.E.U16 desc[UR36][R6.64+0x30], R36 ;  /* 0x0000302406004986 */ /* 0x000fe2000c101524 */
[----:B------:R-:W-:Y:S01]  /*50a0*/  ISETP.GT.AND P3, PT, R3, 0x8, P0 ;  /* 0x000000080300780c */ /* 0x000fe20000764270 */
[-C--:B------:R-:W-:Y:S01]  /*50b0*/  FMUL R51, R51, R88.reuse ;  /* 0x0000005833337220 */ /* 0x080fe20000400000 */
[----:B------:R-:W-:Y:S01]  /*50c0*/  ISETP.GT.AND P0, PT, R4, 0x21, PT ;  /* 0x000000210400780c */ /* 0x000fe20003f04270 */
[----:B------:R-:W-:Y:S01]  /*50d0*/  @P5 STG.E.U16 desc[UR36][R6.64+0x32], R37 ;  /* 0x0000322506005986 */ /* 0x000fe2000c101524 */
[----:B------:R-:W-:Y:S01]  /*50e0*/  ISETP.GT.AND P4, PT, R3, RZ, P1 ;  /* 0x000000ff0300720c */ /* 0x000fe20000f84270 */
[----:B------:R-:W-:Y:S01]  /*50f0*/  FMUL R52, R52, R88 ;  /* 0x0000005834347220 */ /* 0x000fe20000400000 */
[----:B------:R-:W-:Y:S01]  /*5100*/  F2FP.BF16.F32.PACK_AB R38, RZ, R38 ;  /* 0x00000026ff26723e */ /* 0x000fe200000010ff */
[-C--:B------:R-:W-:Y:S01]  /*5110*/  FMUL R53, R53, R88.reuse ;  /* 0x0000005835357220 */ /* 0x080fe20000400000 */
        /* <DEDUP_REMOVED lines=113> */
[----:B------:R-:W-:Y:S01]  /*5830*/  FMUL R87, R87, R88 ;  /* 0x0000005857577220 */ /* 0x000fe20000400000 */
[----:B------:R-:W-:Y:S01]  /*5840*/  ISETP.GT.AND P0, PT, R4, 0x51, PT ;  /* 0x000000510400780c */ /* 0x000fe20003f04270 */
[----:B------:R-:W-:Y:S01]  /*5850*/  @P5 STG.E.U16 desc[UR36][R6.64+0x92], R61 ;  /* 0x0000923d06005986 */ /* 0x000fe2000c101524 */
[----:B------:R-:W-:-:S02]  /*5860*/  ISETP.GT.AND P4, PT, R3, RZ, P1 ;  /* 0x000000ff0300720c */ /* 0x000fc40000f84270 */
[----:B------:R-:W-:Y:S02]  /*5870*/  F2FP.BF16.F32.PACK_AB R62, RZ, R62 ;  /* 0x0000003eff3e723e */ /* 0x000fe400000010ff */
[C---:B------:R-:W-:Y:S02]  /*5880*/  ISETP.GT.AND P5, PT, R3.reuse, RZ, P0 ;  /* 0x000000ff0300720c */ /* 0x040fe400007a4270 */
[----:B------:R-:W-:Y:S01]  /*5890*/  F2FP.BF16.F32.PACK_AB R63, RZ, R63 ;  /* 0x0000003fff3f723e */ /* 0x000fe200000010ff */
[----:B------:R-:W-:Y:S01]  /*58a0*/  @P2 STG.E.U16 desc[UR36][R8.64+0x90], R62 ;  /* 0x0000903e08002986 */ /* 0x000fe2000c101524 */
[----:B------:R-:W-:Y:S02]  /*58b0*/  F2FP.BF16.F32.PACK_AB R64, RZ, R64 ;  /* 0x00000040ff40723e */ /* 0x000fe400000010ff */
[----:B------:R-:W-:Y:S01]  /*58c0*/  ISETP.GT.AND P2, PT, R3, 0x8, P1 ;  /* 0x000000080300780c */ /* 0x000fe20000f44270 */
[----:B------:R-:W-:Y:S01]  /*58d0*/  @P3 STG.E.U16 desc[UR36][R8.64+0x92], R63 ;  /* 0x0000923f08003986 */ /* 0x000fe2000c101524 */
[----:B------:R-:W-:-:S02]  /*58e0*/  ISETP.GT.AND P1, PT, R4, 0x58, PT ;  /* 0x000000580400780c */ /* 0x000fc40003f24270 */
[----:B------:R-:W-:Y:S01]  /*58f0*/  F2FP.BF16.F32.PACK_AB R65, RZ, R65 ;  /* 0x00000041ff41723e */ /* 0x000fe200000010ff */
[----:B------:R-:W-:Y:S01]  /*5900*/  @P4 STG.E.U16 desc[UR36][R6.64+0xa0], R64 ;  /* 0x0000a04006004986 */ /* 0x000fe2000c101524 */
[C---:B------:R-:W-:Y:S02]  /*5910*/  ISETP.GT.AND P3, PT, R3.reuse, 0x8, P0 ;  /* 0x000000080300780c */ /* 0x040fe40000764270 */
[----:B------:R-:W-:Y:S01]  /*5920*/  ISETP.GT.AND P0, PT, R4, 0x59, PT ;  /* 0x000000590400780c */ /* 0x000fe20003f04270 */
[----:B------:R-:W-:Y:S01]  /*5930*/  @P5 STG.E.U16 desc[UR36][R6.64+0xa2], R65 ;  /* 0x0000a24106005986 */ /* 0x000fe2000c101524 */
[C---:B------:R-:W-:Y:S02]  /*5940*/  ISETP.GT.AND P4, PT, R3.reuse, RZ, P1 ;  /* 0x000000ff0300720c */ /* 0x040fe40000f84270 */
[----:B------:R-:W-:Y:S02]  /*5950*/  F2FP.BF16.F32.PACK_AB R66, RZ, R66 ;  /* 0x00000042ff42723e */ /* 0x000fe400000010ff */
[----:B------:R-:W-:-:S02]  /*5960*/  ISETP.GT.AND P5, PT, R3, RZ, P0 ;  /* 0x000000ff0300720c */ /* 0x000fc400007a4270 */
[----:B------:R-:W-:Y:S01]  /*5970*/  F2FP.BF16.F32.PACK_AB R67, RZ, R67 ;  /* 0x00000043ff43723e */ /* 0x000fe200000010ff */
[----:B------:R-:W-:Y:S01]  /*5980*/  @P2 STG.E.U16 desc[UR36][R8.64+0xa0], R66 ;  /* 0x0000a04208002986 */ /* 0x000fe2000c101524 */
[----:B------:R-:W-:Y:S02]  /*5990*/  F2FP.BF16.F32.PACK_AB R68, RZ, R68 ;  /* 0x00000044ff44723e */ /* 0x000fe400000010ff */
[C---:B------:R-:W-:Y:S01]  /*59a0*/  ISETP.GT.AND P2, PT, R3.reuse, 0x8, P1 ;  /* 0x000000080300780c */ /* 0x040fe20000f44270 */
[----:B------:R-:W-:Y:S01]  /*59b0*/  @P3 STG.E.U16 desc[UR36][R8.64+0xa2], R67 ;  /* 0x0000a24308003986 */ /* 0x000fe2000c101524 */
[----:B------:R-:W-:Y:S02]  /*59c0*/  ISETP.GT.AND P1, PT, R4, 0x60, PT ;  /* 0x000000600400780c */ /* 0x000fe40003f24270 */
[----:B------:R-:W-:Y:S01]  /*59d0*/  F2FP.BF16.F32.PACK_AB R69, RZ, R69 ;  /* 0x00000045ff45723e */ /* 0x000fe200000010ff */
[----:B------:R-:W-:Y:S01]  /*59e0*/  @P4 STG.E.U16 desc[UR36][R6.64+0xb0], R68 ;  /* 0x0000b04406004986 */ /* 0x000fe2000c101524 */
[----:B------:R-:W-:-:S02]  /*59f0*/  ISETP.GT.AND P3, PT, R3, 0x8, P0 ;  /* 0x000000080300780c */ /* 0x000fc40000764270 */
[----:B------:R-:W-:Y:S01]  /*5a00*/  ISETP.GT.AND P0, PT, R4, 0x61, PT ;  /* 0x000000610400780c */ /* 0x000fe20003f04270 */
[----:B------:R-:W-:Y:S01]  /*5a10*/  @P5 STG.E.U16 desc[UR36][R6.64+0xb2], R69 ;  /* 0x0000b24506005986 */ /* 0x000fe2000c101524 */
[C---:B------:R-:W-:Y:S02]  /*5a20*/  ISETP.GT.AND P4, PT, R3.reuse, RZ, P1 ;  /* 0x000000ff0300720c */ /* 0x040fe40000f84270 */
[----:B------:R-:W-:Y:S02]  /*5a30*/  ISETP.GT.AND P5, PT, R3, RZ, P0 ;  /* 0x000000ff0300720c */ /* 0x000fe400007a4270 */
[----:B------:R-:W-:Y:S02]  /*5a40*/  F2FP.BF16.F32.PACK_AB R70, RZ, R70 ;  /* 0x00000046ff46723e */ /* 0x000fe400000010ff */
[----:B------:R-:W-:Y:S02]  /*5a50*/  F2FP.BF16.F32.PACK_AB R71, RZ, R71 ;  /* 0x00000047ff47723e */ /* 0x000fe400000010ff */
[----:B------:R-:W-:Y:S01]  /*5a60*/  F2FP.BF16.F32.PACK_AB R72, RZ, R72 ;  /* 0x00000048ff48723e */ /* 0x000fe200000010ff */
[----:B------:R-:W-:Y:S01]  /*5a70*/  @P2 STG.E.U16 desc[UR36][R8.64+0xb0], R70 ;  /* 0x0000b04608002986 */ /* 0x000fe2000c101524 */
[----:B------:R-:W-:-:S02]  /*5a80*/  F2FP.BF16.F32.PACK_AB R73, RZ, R73 ;  /* 0x00000049ff49723e */ /* 0x000fc400000010ff */
[C---:B------:R-:W-:Y:S01]  /*5a90*/  ISETP.GT.AND P1, PT, R3.reuse, 0x8, P1 ;  /* 0x000000080300780c */ /* 0x040fe20000f24270 */
[----:B------:R-:W-:Y:S01]  /*5aa0*/  @P3 STG.E.U16 desc[UR36][R8.64+0xb2], R71 ;  /* 0x0000b24708003986 */ /* 0x000fe2000c101524 */
[C---:B------:R-:W-:Y:S02]  /*5ab0*/  ISETP.GT.AND P2, PT, R3.reuse, 0x8, P0 ;  /* 0x000000080300780c */ /* 0x040fe40000744270 */
[C---:B------:R-:W-:Y:S01]  /*5ac0*/  ISETP.GT.AND P0, PT, R4.reuse, 0x69, PT ;  /* 0x000000690400780c */ /* 0x040fe20003f04270 */
[----:B------:R-:W-:Y:S01]  /*5ad0*/  @P4 STG.E.U16 desc[UR36][R6.64+0xc0], R72 ;  /* 0x0000c04806004986 */ /* 0x000fe2000c101524 */
[----:B------:R-:W-:Y:S02]  /*5ae0*/  ISETP.GT.AND P4, PT, R4, 0x68, PT ;  /* 0x000000680400780c */ /* 0x000fe40003f84270 */
[----:B------:R-:W-:Y:S01]  /*5af0*/  F2FP.BF16.F32.PACK_AB R74, RZ, R74 ;  /* 0x0000004aff4a723e */ /* 0x000fe200000010ff */
[----:B------:R-:W-:Y:S01]  /*5b00*/  @P5 STG.E.U16 desc[UR36][R6.64+0xc2], R73 ;  /* 0x0000c24906005986 */ /* 0x000fe2000c101524 */
[----:B------:R-:W-:-:S02]  /*5b10*/  ISETP.GT.AND P5, PT, R3, RZ, P4 ;  /* 0x000000ff0300720c */ /* 0x000fc400027a4270 */
[C---:B------:R-:W-:Y:S01]  /*5b20*/  ISETP.GT.AND P3, PT, R3.reuse, RZ, P0 ;  /* 0x000000ff0300720c */ /* 0x040fe20000764270 */
[----:B------:R-:W-:Y:S01]  /*5b30*/  @P1 STG.E.U16 desc[UR36][R8.64+0xc0], R74 ;  /* 0x0000c04a08001986 */ /* 0x000fe2000c101524 */
[----:B------:R-:W-:Y:S02]  /*5b40*/  F2FP.BF16.F32.PACK_AB R75, RZ, R75 ;  /* 0x0000004bff4b723e */ /* 0x000fe400000010ff */
[----:B------:R-:W-:Y:S02]  /*5b50*/  F2FP.BF16.F32.PACK_AB R76, RZ, R76 ;  /* 0x0000004cff4c723e */ /* 0x000fe400000010ff */
[C---:B------:R-:W-:Y:S01]  /*5b60*/  ISETP.GT.AND P4, PT, R3.reuse, 0x8, P4 ;  /* 0x000000080300780c */ /* 0x040fe20002784270 */
[----:B------:R-:W-:Y:S01]  /*5b70*/  @P2 STG.E.U16 desc[UR36][R8.64+0xc2], R75 ;  /* 0x0000c24b08002986 */ /* 0x000fe2000c101524 */
[----:B------:R-:W-:Y:S02]  /*5b80*/  F2FP.BF16.F32.PACK_AB R77, RZ, R77 ;  /* 0x0000004dff4d723e */ /* 0x000fe400000010ff */
[----:B------:R-:W-:Y:S01]  /*5b90*/  ISETP.GT.AND P2, PT, R4, 0x71, PT ;  /* 0x000000710400780c */ /* 0x000fe20003f44270 */
[----:B------:R-:W-:Y:S01]  /*5ba0*/  @P5 STG.E.U16 desc[UR36][R6.64+0xd0], R76 ;  /* 0x0000d04c06005986 */ /* 0x000fe2000c101524 */
[----:B------:R-:W-:-:S02]  /*5bb0*/  ISETP.GT.AND P5, PT, R3, 0x8, P0 ;  /* 0x000000080300780c */ /* 0x000fc400007a4270 */
[C---:B------:R-:W-:Y:S01]  /*5bc0*/  ISETP.GT.AND P1, PT, R4.reuse, 0x78, PT ;  /* 0x000000780400780c */ /* 0x040fe20003f24270 */
[----:B------:R-:W-:Y:S01]  /*5bd0*/  @P3 STG.E.U16 desc[UR36][R6.64+0xd2], R77 ;  /* 0x0000d24d06003986 */ /* 0x000fe2000c101524 */
[C---:B------:R-:W-:Y:S02]  /*5be0*/  ISETP.GT.AND P3, PT, R4.reuse, 0x70, PT ;  /* 0x000000700400780c */ /* 0x040fe40003f64270 */
[----:B------:R-:W-:Y:S01]  /*5bf0*/  ISETP.GT.AND P0, PT, R4, 0x79, PT ;  /* 0x000000790400780c */ /* 0x000fe20003f04270 */
[----:B------:R-:W-:Y:S01]  /*5c00*/  @P4 IMAD.MOV.U32 R4, RZ, RZ, R8 ;  /* 0x000000ffff044224 */ /* 0x000fe200078e0008 */
[----:B------:R-:W-:Y:S01]  /*5c10*/  F2FP.BF16.F32.PACK_AB R78, RZ, R78 ;  /* 0x0000004eff4e723e */ /* 0x000fe200000010ff */
[----:B------:R-:W-:Y:S01]  /*5c20*/  @P4 IMAD.MOV.U32 R5, RZ, RZ, R9 ;  /* 0x000000ffff054224 */ /* 0x000fe200078e0009 */
[----:B------:R-:W-:Y:S02]  /*5c30*/  F2FP.BF16.F32.PACK_AB R79, RZ, R79 ;  /* 0x0000004fff4f723e */ /* 0x000fe400000010ff */
[----:B------:R-:W-:-:S02]  /*5c40*/  F2FP.BF16.F32.PACK_AB R80, RZ, R80 ;  /* 0x00000050ff50723e */ /* 0x000fc400000010ff */
[----:B------:R0:W-:Y:S01]  /*5c50*/  @P4 STG.E.U16 desc[UR36][R4.64+0xd0], R78 ;  /* 0x0000d04e04004986 */ /* 0x0001e2000c101524 */
[C---:B------:R-:W-:Y:S02]  /*5c60*/  ISETP.GT.AND P4, PT, R3.reuse, RZ, P2 ;  /* 0x000000ff0300720c */ /* 0x040fe40001784270 */
[----:B------:R-:W-:Y:S02]  /*5c70*/  F2FP.BF16.F32.PACK_AB R81, RZ, R81 ;  /* 0x00000051ff51723e */ /* 0x000fe400000010ff */
[----:B------:R-:W-:Y:S02]  /*5c80*/  ISETP.GT.AND P2, PT, R3, 0x8, P2 ;  /* 0x000000080300780c */ /* 0x000fe40001744270 */
[----:B------:R-:W-:Y:S02]  /*5c90*/  F2FP.BF16.F32.PACK_AB R82, RZ, R82 ;  /* 0x00000052ff52723e */ /* 0x000fe400000010ff */
[----:B------:R-:W-:Y:S02]  /*5ca0*/  F2FP.BF16.F32.PACK_AB R83, RZ, R83 ;  /* 0x00000053ff53723e */ /* 0x000fe400000010ff */
[----:B------:R-:W-:Y:S01]  /*5cb0*/  F2FP.BF16.F32.PACK_AB R84, RZ, R84 ;  /* 0x00000054ff54723e */ /* 0x000fe200000010ff */
[----:B0-----:R-:W-:Y:S01]  /*5cc0*/  @P5 IMAD.MOV.U32 R4, RZ, RZ, R8 ;  /* 0x000000ffff045224 */ /* 0x001fe200078e0008 */
[----:B------:R-:W-:Y:S01]  /*5cd0*/  F2FP.BF16.F32.PACK_AB R85, RZ, R85 ;  /* 0x00000055ff55723e */ /* 0x000fe200000010ff */
[----:B------:R-:W-:Y:S01]  /*5ce0*/  @P5 IMAD.MOV.U32 R5, RZ, RZ, R9 ;  /* 0x000000ffff055224 */ /* 0x000fe200078e0009 */
[----:B------:R-:W-:-:S02]  /*5cf0*/  F2FP.BF16.F32.PACK_AB R86, RZ, R86 ;  /* 0x00000056ff56723e */ /* 0x000fc400000010ff */
[----:B------:R-:W-:Y:S02]  /*5d00*/  F2FP.BF16.F32.PACK_AB R87, RZ, R87 ;  /* 0x00000057ff57723e */ /* 0x000fe400000010ff */
[----:B------:R0:W-:Y:S01]  /*5d10*/  @P5 STG.E.U16 desc[UR36][R4.64+0xd2], R79 ;  /* 0x0000d24f04005986 */ /* 0x0001e2000c101524 */
[C---:B------:R-:W-:Y:S02]  /*5d20*/  ISETP.GT.AND P5, PT, R3.reuse, RZ, P3 ;  /* 0x000000ff0300720c */ /* 0x040fe40001fa4270 */
[----:B------:R-:W-:-:S11]  /*5d30*/  ISETP.GT.AND P3, PT, R3, 0x8, P3 ;  /* 0x000000080300780c */ /* 0x000fd60001f64270 */
[----:B0-----:R-:W-:Y:S02]  /*5d40*/  @P5 IMAD.MOV.U32 R4, RZ, RZ, R6 ;  /* 0x000000ffff045224 */ /* 0x001fe400078e0006 */
[----:B------:R-:W-:-:S05]  /*5d50*/  @P5 IMAD.MOV.U32 R5, RZ, RZ, R7 ;  /* 0x000000ffff055224 */ /* 0x000fca00078e0007 */
[----:B------:R0:W-:Y:S01]  /*5d60*/  @P5 STG.E.U16 desc[UR36][R4.64+0xe0], R80 ;  /* 0x0000e05004005986 */ /* 0x0001e2000c101524 */
[C---:B------:R-:W-:Y:S02]  /*5d70*/  ISETP.GT.AND P5, PT, R3.reuse, RZ, P0 ;  /* 0x000000ff0300720c */ /* 0x040fe400007a4270 */
[----:B------:R-:W-:Y:S01]  /*5d80*/  ISETP.GT.AND P0, PT, R3, 0x8, P0 ;  /* 0x000000080300780c */ /* 0x000fe20000704270 */
[----:B0-----:R-:W-:Y:S02]  /*5d90*/  @P4 IMAD.MOV.U32 R4, RZ, RZ, R6 ;  /* 0x000000ffff044224 */ /* 0x001fe400078e0006 */
[----:B------:R-:W-:-:S05]  /*5da0*/  @P4 IMAD.MOV.U32 R5, RZ, RZ, R7 ;  /* 0x000000ffff054224 */ /* 0x000fca00078e0007 */
[----:B------:R0:W-:Y:S01]  /*5db0*/  @P4 STG.E.U16 desc[UR36][R4.64+0xe2], R81 ;  /* 0x0000e25104004986 */ /* 0x0001e2000c101524 */
[C---:B------:R-:W-:Y:S02]  /*5dc0*/  ISETP.GT.AND P4, PT, R3.reuse, RZ, P1 ;  /* 0x000000ff0300720c */ /* 0x040fe40000f84270 */
[----:B------:R-:W-:Y:S01]  /*5dd0*/  ISETP.GT.AND P1, PT, R3, 0x8, P1 ;  /* 0x000000080300780c */ /* 0x000fe20000f24270 */
[----:B0-----:R-:W-:Y:S02]  /*5de0*/  @P3 IMAD.MOV.U32 R4, RZ, RZ, R8 ;  /* 0x000000ffff043224 */ /* 0x001fe400078e0008 */
[----:B------:R-:W-:-:S05]  /*5df0*/  @P3 IMAD.MOV.U32 R5, RZ, RZ, R9 ;  /* 0x000000ffff053224 */ /* 0x000fca00078e0009 */
[----:B------:R0:W-:Y:S02]  /*5e00*/  @P3 STG.E.U16 desc[UR36][R4.64+0xe0], R82 ;  /* 0x0000e05204003986 */ /* 0x0001e4000c101524 */
[----:B0-----:R-:W-:Y:S02]  /*5e10*/  @P2 IMAD.MOV.U32 R4, RZ, RZ, R8 ;  /* 0x000000ffff042224 */ /* 0x001fe400078e0008 */
[----:B------:R-:W-:-:S05]  /*5e20*/  @P2 IMAD.MOV.U32 R5, RZ, RZ, R9 ;  /* 0x000000ffff052224 */ /* 0x000fca00078e0009 */
[----:B------:R0:W-:Y:S02]  /*5e30*/  @P2 STG.E.U16 desc[UR36][R4.64+0xe2], R83 ;  /* 0x0000e25304002986 */ /* 0x0001e4000c101524 */
[----:B0-----:R-:W-:Y:S02]  /*5e40*/  @P4 IMAD.MOV.U32 R4, RZ, RZ, R6 ;  /* 0x000000ffff044224 */ /* 0x001fe400078e0006 */
[----:B------:R-:W-:-:S05]  /*5e50*/  @P4 IMAD.MOV.U32 R5, RZ, RZ, R7 ;  /* 0x000000ffff054224 */ /* 0x000fca00078e0007 */
[----:B------:R0:W-:Y:S04]  /*5e60*/  @P4 STG.E.U16 desc[UR36][R4.64+0xf0], R84 ;  /* 0x0000f05404004986 */ /* 0x0001e8000c101524 */
[----:B------:R4:W-:Y:S01]  /*5e70*/  @P5 STG.E.U16 desc[UR36][R6.64+0xf2], R85 ;  /* 0x0000f25506005986 */ /* 0x0009e2000c101524 */
[----:B0-----:R-:W-:Y:S02]  /*5e80*/  @P1 IMAD.MOV.U32 R4, RZ, RZ, R8 ;  /* 0x000000ffff041224 */ /* 0x001fe400078e0008 */
[----:B------:R-:W-:-:S05]  /*5e90*/  @P1 IMAD.MOV.U32 R5, RZ, RZ, R9 ;  /* 0x000000ffff051224 */ /* 0x000fca00078e0009 */
[----:B------:R4:W-:Y:S04]  /*5ea0*/  @P1 STG.E.U16 desc[UR36][R4.64+0xf0], R86 ;  /* 0x0000f05604001986 */ /* 0x0009e8000c101524 */
[----:B------:R4:W-:Y:S02]  /*5eb0*/  @P0 STG.E.U16 desc[UR36][R8.64+0xf2], R87 ;  /* 0x0000f25708000986 */ /* 0x0009e4000c101524 */
.L_x_158:
[----:B------:R-:W-:Y:S05]  /*5ec0*/  BSYNC B0 ;  /* 0x0000000000007941 */ /* 0x000fea0003800000 */
.L_x_32:
[----:B------:R-:W-:Y:S01]  /*5ed0*/  ULDC UR4, c[0x0][0xc] ;  /* 0x0000030000047ab9 */ /* 0x000fe20000000800 */
[----:B------:R-:W-:Y:S01]  /*5ee0*/  ULDC UR5, c[0x0][0x10] ;  /* 0x0000040000057ab9 */ /* 0x000fe20000000800 */
[----:B------:R-:W0:Y:S01]  /*5ef0*/  LDC R3, c[0x0][0x14] ;  /* 0x00000500ff037b82 */ /* 0x000e220000000800 */
[----:B------:R-:W-:Y:S01]  /*5f00*/  UIMAD.WIDE.U32 UR4, UR4, UR5, URZ ;  /* 0x00000005040472a5 */ /* 0x000fe2000f8e003f */
[----:B------:R-:W-:Y:S02]  /*5f10*/  IMAD.MOV.U32 R93, RZ, RZ, -0x1 ;  /* 0xffffffffff5d7424 */ /* 0x000fe400078e00ff */
[----:B------:R-:W-:-:S03]  /*5f20*/  IMAD.MOV.U32 R91, RZ, RZ, -0x1 ;  /* 0xffffffffff5b7424 */ /* 0x000fc600078e00ff */
[----:B0-----:R-:W-:-:S04]  /*5f30*/  IMAD.WIDE.U32 R16, R3, UR4, R16 ;  /* 0x0000000403107c25 */ /* 0x001fc8000f8e0010 */
[----:B------:R-:W-:Y:S01]  /*5f40*/  IMAD R3, R3, UR5, RZ ;  /* 0x0000000503037c24 */ /* 0x000fe2000f8e02ff */
[----:B------:R-:W-:Y:S02]  /*5f50*/  ULDC.64 UR4, c[0x0][0x650] ;  /* 0x0001940000047ab9 */ /* 0x000fe40000000a00 */
[----:B------:R-:W-:Y:S01]  /*5f60*/  ISETP.GE.U32.AND P0, PT, R16, UR4, PT ;  /* 0x0000000410007c0c */ /* 0x000fe2000bf06070 */
[--C-:B------:R-:W-:Y:S01]  /*5f70*/  IMAD.IADD R17, R17, 0x1, R3.reuse ;  /* 0x0000000111117824 */ /* 0x100fe200078e0203 */
[----:B------:R-:W-:-:S04]  /*5f80*/  PRMT R3, RZ, 0x7610, R3 ;  /* 0x00007610ff037816 */ /* 0x000fc80000000003 */
[----:B------:R-:W-:-:S13]  /*5f90*/  ISETP.GE.U32.AND.EX P0, PT, R17, UR5, PT, P0 ;  /* 0x0000000511007c0c */ /* 0x000fda000bf06100 */
[----:B------:R-:W-:Y:S05]  /*5fa0*/  @P0 BRA `(.L_x_159) ;  /* 0x0000000400640947 */ /* 0x000fea0003800000 */
[----:B---3--:R-:W0:Y:S01]  /*5fb0*/  S2R R12, SR_CTAID.X ;  /* 0x00000000000c7919 */ /* 0x008e220000002500 */
[----:B------:R-:W3:Y:S01]  /*5fc0*/  LDC.64 R10, c[0x0][0x628] ;  /* 0x00018a00ff0a7b82 */ /* 0x000ee20000000a00 */
[----:B------:R-:W-:Y:S01]  /*5fd0*/  ULDC UR4, c[0x0][0x150] ;  /* 0x0000540000047ab9 */ /* 0x000fe20000000800 */
[----:B-12-4-:R-:W-:Y:S01]  /*5fe0*/  IMAD.MOV.U32 R8, RZ, RZ, R16 ;  /* 0x000000ffff087224 */ /* 0x016fe200078e0010 */
[----:B-----5:R-:W1:Y:S01]  /*5ff0*/  S2R R24, SR_CTAID.Y ;  /* 0x0000000000187919 */ /* 0x020e620000002600 */
[----:B------:R-:W-:-:S04]  /*6000*/  IMAD.MOV.U32 R9, RZ, RZ, R17 ;  /* 0x000000ffff097224 */ /* 0x000fc800078e0011 */
[----:B------:R-:W2:Y:S08]  /*6010*/  LDC R21, c[0x0][0x144] ;  /* 0x00005100ff157b82 */ /* 0x000eb00000000800 */
[----:B------:R-:W4:Y:S08]  /*6020*/  LDC R0, c[0x0][0x630] ;  /* 0x00018c00ff007b82 */ /* 0x000f300000000800 */
[----:B------:R-:W1:Y:S01]  /*6030*/  LDC.64 R14, c[0x0][0x620] ;  /* 0x00018800ff0e7b82 */ /* 0x000e620000000a00 */
[----:B---3--:R-:W-:-:S04]  /*6040*/  ISETP.NE.U32.AND P0, PT, R10, RZ, PT ;  /* 0x000000ff0a00720c */ /* 0x008fc80003f05070 */
[----:B------:R-:W-:Y:S02]  /*6050*/  ISETP.NE.AND.EX P0, PT, R11, RZ, PT, P0 ;  /* 0x000000ff0b00720c */ /* 0x000fe40003f05300 */
[----:B0-----:R-:W-:-:S05]  /*6060*/  I2FP.F32.U32 R3, R12 ;  /* 0x0000000c00037245 */ /* 0x001fca0000201000 */
[----:B------:R-:W-:-:S04]  /*6070*/  FMUL R3, R3, UR4 ;  /* 0x0000000403037c20 */ /* 0x000fc80008400000 */
[----:B------:R0:W3:Y:S02]  /*6080*/  F2I.U32.TRUNC.NTZ R20, R3 ;  /* 0x0000000300147305 */ /* 0x0000e4000020f000 */
[----:B--2-4-:R-:W-:Y:S05]  /*6090*/  @!P0 BRA `(.L_x_160) ;  /* 0x0000000000288947 */ /* 0x014fea0003800000 */
[----:B0-----:R-:W0:Y:S02]  /*60a0*/  LDC R3, c[0x0][0x634] ;  /* 0x00018d00ff037b82 */ /* 0x001e240000000800 */
        /* <DEDUP_REMOVED lines=9> */
.L_x_160:
[----:B------:R-:W2:Y:S01]  /*6140*/  LDC.64 R28, c[0x0][0x640] ;  /* 0x00019000ff1c7b82 */ /* 0x000ea20000000a00 */
[-CC-:B------:R-:W-:Y:S01]  /*6150*/  SHF.R.U64 R91, R8, R0.reuse, R9.reuse ;  /* 0x00000000085b7219 */ /* 0x180fe20000001209 */
[----:B---3--:R-:W-:Y:S01]  /*6160*/  IMAD.MOV R20, RZ, RZ, -R20 ;  /* 0x000000ffff147224 */ /* 0x008fe200078e0a14 */
[----:B------:R-:W-:Y:S01]  /*6170*/  SHF.R.U32.HI R0, RZ, R0, R9 ;  /* 0x00000000ff007219 */ /* 0x000fe20000011609 */
[----:B------:R-:W-:Y:S01]  /*6180*/  ULDC UR4, c[0x0][0x154] ;  /* 0x0000550000047ab9 */ /* 0x000fe20000000800 */
[----:B0-----:R-:W-:Y:S01]  /*6190*/  IADD3 R3, P0, RZ, -R91, RZ ;  /* 0x8000005bff037210 */ /* 0x001fe20007f1e0ff */
[----:B------:R-:W-:Y:S02]  /*61a0*/  IMAD R21, R21, R20, R12 ;  /* 0x0000001415157224 */ /* 0x000fe400078e020c */
[----:B------:R-:W0:Y:S01]  /*61b0*/  LDC R6, c[0x0][0x618] ;  /* 0x00018600ff067b82 */ /* 0x000e220000000800 */
[----:B------:R-:W-:Y:S02]  /*61c0*/  IMAD.MOV.U32 R7, RZ, RZ, 0x1 ;  /* 0x00000001ff077424 */ /* 0x000fe400078e00ff */
[----:B------:R-:W-:-:S04]  /*61d0*/  IMAD.X R5, RZ, RZ, ~R0, P0 ;  /* 0x000000ffff057224 */ /* 0x000fc800000e0e00 */
[-C--:B-1----:R-:W-:Y:S01]  /*61e0*/  IMAD R0, R5, R14.reuse, RZ ;  /* 0x0000000e05007224 */ /* 0x082fe200078e02ff */
[----:B------:R-:W1:Y:S01]  /*61f0*/  LDC R8, c[0x0][0x608] ;  /* 0x00018200ff087b82 */ /* 0x000e620000000800 */
[----:B------:R-:W-:-:S04]  /*6200*/  IMAD.WIDE.U32 R4, R3, R14, R16 ;  /* 0x0000000e03047225 */ /* 0x000fc800078e0010 */
[----:B------:R-:W-:Y:S01]  /*6210*/  IMAD R3, R3, R15, R0 ;  /* 0x0000000f03037224 */ /* 0x000fe200078e0200 */
[----:B------:R-:W-:Y:S02]  /*6220*/  I2FP.F32.U32 R0, R24 ;  /* 0x0000001800007245 */ /* 0x000fe40000201000 */
[----:B------:R-:W3:Y:S01]  /*6230*/  LDC R26, c[0x0][0x658] ;  /* 0x00019600ff1a7b82 */ /* 0x000ee20000000800 */
[----:B------:R-:W-:Y:S01]  /*6240*/  IMAD.IADD R3, R5, 0x1, R3 ;  /* 0x0000000105037824 */ /* 0x000fe200078e0203 */
[----:B--2---:R-:W-:Y:S01]  /*6250*/  ISETP.NE.U32.AND P0, PT, R28, RZ, PT ;  /* 0x000000ff1c00720c */ /* 0x004fe20003f05070 */
[----:B------:R-:W-:Y:S01]  /*6260*/  FMUL R0, R0, UR4 ;  /* 0x0000000400007c20 */ /* 0x000fe20008400000 */
[----:B------:R-:W-:Y:S02]  /*6270*/  IMAD.MOV.U32 R5, RZ, RZ, -0x1 ;  /* 0xffffffffff057424 */ /* 0x000fe400078e00ff */
[----:B------:R-:W-:Y:S01]  /*6280*/  ISETP.NE.AND.EX P0, PT, R29, RZ, PT, P0 ;  /* 0x000000ff1d00720c */ /* 0x000fe20003f05300 */
[----:B------:R2:W4:Y:S01]  /*6290*/  F2I.U32.TRUNC.NTZ R13, R0 ;  /* 0x00000000000d7305 */ /* 0x000522000020f000 */
[----:B------:R-:W2:Y:S01]  /*62a0*/  LDC R15, c[0x0][0x148] ;  /* 0x00005200ff0f7b82 */ /* 0x000ea20000000800 */
[----:B0-----:R-:W-:-:S02]  /*62b0*/  SHF.R.U64 R12, R4, R6, R3 ;  /* 0x00000006040c7219 */ /* 0x001fc40000001203 */
[----:B------:R-:W-:-:S05]  /*62c0*/  SHF.R.U32.HI R3, RZ, R6, R3 ;  /* 0x00000006ff037219 */ /* 0x000fca0000011603 */
[----:B------:R-:W0:Y:S01]  /*62d0*/  LDC R20, c[0x0][0x600] ;  /* 0x00018000ff147b82 */ /* 0x000e220000000800 */
[-CC-:B-1----:R-:W-:Y:S02]  /*62e0*/  SHF.R.U64 R10, R12, R8.reuse, R3.reuse ;  /* 0x000000080c0a7219 */ /* 0x182fe40000001203 */
[----:B------:R-:W-:-:S05]  /*62f0*/  SHF.R.U32.HI R3, RZ, R8, R3 ;  /* 0x00000008ff037219 */ /* 0x000fca0000011603 */
[----:B------:R-:W1:Y:S01]  /*6300*/  LDC R27, c[0x0][0x648] ;  /* 0x00019200ff1b7b82 */ /* 0x000e620000000800 */
[-C--:B---3--:R-:W-:Y:S02]  /*6310*/  SHF.L.U32 R4, R5, R26.reuse, RZ ;  /* 0x0000001a05047219 */ /* 0x088fe400000006ff */
[-CC-:B------:R-:W-:Y:S02]  /*6320*/  SHF.R.U64 R14, R10, R26.reuse, R3.reuse ;  /* 0x0000001a0a0e7219 */ /* 0x180fe40000001203 */
[----:B------:R-:W-:Y:S02]  /*6330*/  SHF.R.U32.HI R5, RZ, R26, R3 ;  /* 0x0000001aff057219 */ /* 0x000fe40000011603 */
[----:B------:R-:W-:Y:S01]  /*6340*/  LOP3.LUT R25, RZ, R4, RZ, 0x33, !PT ;  /* 0x00000004ff197212 */ /* 0x000fe200078e33ff */
[----:B------:R-:W3:Y:S01]  /*6350*/  LDC R30, c[0x0][0x638] ;  /* 0x00018e00ff1e7b82 */ /* 0x000ee20000000800 */
[----:B------:R-:W-:Y:S01]  /*6360*/  SHF.L.U32 R26, R7, R26, RZ ;  /* 0x0000001a071a7219 */ /* 0x000fe200000006ff */
[----:B------:R-:W-:-:S06]  /*6370*/  IMAD.MOV.U32 R4, RZ, RZ, R14 ;  /* 0x000000ffff047224 */ /* 0x000fcc00078e000e */
[----:B------:R-:W0:Y:S01]  /*6380*/  LDC R31, c[0x0][0x610] ;  /* 0x00018400ff1f7b82 */ /* 0x000e220000000800 */
[----:B----4-:R-:W-:Y:S05]  /*6390*/  @!P0 BRA `(.L_x_161) ;  /* 0x0000000000288947 */ /* 0x010fea0003800000 */
        /* <DEDUP_REMOVED lines=10> */
.L_x_161:
[----:B------:R-:W-:Y:S01]  /*6440*/  ISETP.NE.AND P0, PT, R2, 0x1, PT ;  /* 0x000000010200780c */ /* 0x000fe20003f05270 */
[----:B0-----:R-:W-:Y:S01]  /*6450*/  VIADD R7, R20, 0xffffffff ;  /* 0xffffffff14077836 */ /* 0x001fe20000000000 */
[----:B-12---:R-:W-:Y:S01]  /*6460*/  SHF.R.U64 R0, R4, R27, R5 ;  /* 0x0000001b04007219 */ /* 0x006fe20000001205 */
[----:B------:R-:W-:Y:S01]  /*6470*/  IMAD.MOV R13, RZ, RZ, -R13 ;  /* 0x000000ffff0d7224 */ /* 0x000fe200078e0a0d */
[----:B------:R-:W-:Y:S01]  /*6480*/  LOP3.LUT R5, R10, R25, RZ, 0xc0, !PT ;  /* 0x000000190a057212 */ /* 0x000fe200078ec0ff */
[----:B------:R-:W-:Y:S01]  /*6490*/  IMAD.MOV.U32 R4, RZ, RZ, 0x1 ;  /* 0x00000001ff047424 */ /* 0x000fe200078e00ff */
[----:B------:R-:W-:Y:S01]  /*64a0*/  LOP3.LUT R12, R12, R7, RZ, 0xc0, !PT ;  /* 0x000000070c0c7212 */ /* 0x000fe200078ec0ff */
[----:B------:R-:W-:Y:S02]  /*64b0*/  IMAD.MOV R3, RZ, RZ, -R0 ;  /* 0x000000ffff037224 */ /* 0x000fe400078e0a00 */
[----:B------:R-:W-:Y:S02]  /*64c0*/  IMAD R0, R26, R0, R5 ;  /* 0x000000001a007224 */ /* 0x000fe400078e0205 */
[----:B---3--:R-:W-:-:S02]  /*64d0*/  IMAD R3, R3, R30, R14 ;  /* 0x0000001e03037224 */ /* 0x008fc400078e020e */
[----:B------:R-:W-:Y:S02]  /*64e0*/  @P0 IMAD R21, R15, R13, R24 ;  /* 0x0000000d0f150224 */ /* 0x000fe400078e0218 */
[----:B------:R-:W-:Y:S01]  /*64f0*/  IMAD R5, R3, R20, R12 ;  /* 0x0000001403057224 */ /* 0x000fe200078e020c */
[----:B------:R-:W-:Y:S01]  /*6500*/  PRMT R3, R4, 0x7610, R3 ;  /* 0x0000761004037816 */ /* 0x000fe20000000003 */
[----:B------:R-:W-:-:S05]  /*6510*/  IMAD R0, R0, R31, R21 ;  /* 0x0000001f00007224 */ /* 0x000fca00078e0215 */
[----:B------:R-:W-:Y:S02]  /*6520*/  SEL R93, R5, R0, !P0 ;  /* 0x00000000055d7207 */ /* 0x000fe40004000000 */
[----:B------:R-:W-:-:S07]  /*6530*/  SEL R0, R0, R5, !P0 ;  /* 0x0000000500007207 */ /* 0x000fce0004000000 */
.L_x_159:
[----:B------:R-:W-:Y:S01]  /*6540*/  LOP3.LUT P0, RZ, R3, 0xff, RZ, 0xc0, !PT ;  /* 0x000000ff03ff7812 */ /* 0x000fe2000780c0ff */
[----:B------:R-:W-:-:S12]  /*6550*/  IMAD.MOV.U32 R92, RZ, RZ, R0 ;  /* 0x000000ffff5c7224 */ /* 0x000fd800078e0000 */
[----:B------:R-:W-:Y:S05]  /*6560*/  @P0 BRA `(.L_x_162) ;  /* 0xffffffac00200947 */ /* 0x000fea000383ffff */
[----:B------:R-:W-:Y:S05]  /*6570*/  EXIT ;  /* 0x000000000000794d */ /* 0x000fea0003800000 */
.L_x_7:
[----:B0-----:R-:W-:Y:S01]  /*6580*/  ULDC.64 UR4, c[0x0][0x650] ;  /* 0x0001940000047ab9 */ /* 0x001fe20000000a00 */
        /* <DEDUP_REMOVED lines=25> */
.L_x_164:
[----:B------:R-:W0:Y:S01]  /*6720*/  LDC.64 R28, c[0x0][0x640] ;  /* 0x00019000ff1c7b82 */ /* 0x000e220000000a00 */
[-CC-:B------:R-:W-:Y:S01]  /*6730*/  SHF.R.U64 R22, R12, R6.reuse, R13.reuse ;  /* 0x000000060c167219 */ /* 0x180fe2000000120d */
[----:B------:R-:W-:Y:S01]  /*6740*/  IMAD.MOV.U32 R30, RZ, RZ, 0x1 ;  /* 0x00000001ff1e7424 */ /* 0x000fe200078e00ff */
[----:B------:R-:W-:Y:S02]  /*6750*/  SHF.R.U32.HI R6, RZ, R6, R13 ;  /* 0x00000006ff067219 */ /* 0x000fe4000001160d */
        /* <DEDUP_REMOVED lines=8> */
[----:B------:R-:W-:Y:S01]  /*67e0*/  IMAD.IADD R9, R9, 0x1, R11 ;  /* 0x0000000109097824 */ /* 0x000fe200078e020b */
[----:B0-----:R-:W-:-:S04]  /*67f0*/  ISETP.NE.U32.AND P0, PT, R28, RZ, PT ;  /* 0x000000ff1c00720c */ /* 0x001fc80003f05070 */
[----:B------:R-:W-:Y:S02]  /*6800*/  ISETP.NE.AND.EX P0, PT, R29, RZ, PT, P0 ;  /* 0x000000ff1d00720c */ /* 0x000fe40003f05300 */
[----:B------:R-:W0:Y:S01]  /*6810*/  LDC R20, c[0x0][0x600] ;  /* 0x00018000ff147b82 */ /* 0x000e220000000800 */
[-CC-:B-1----:R-:W-:Y:S01]  /*6820*/  SHF.R.U64 R14, R8, R10.reuse, R9.reuse ;  /* 0x0000000a080e7219 */ /* 0x182fe20000001209 */
[----:B------:R-:W-:Y:S01]  /*6830*/  IMAD.MOV.U32 R8, RZ, RZ, -0x1 ;  /* 0xffffffffff087424 */ /* 0x000fe200078e00ff */
[----:B------:R-:W-:-:S05]  /*6840*/  SHF.R.U32.HI R9, RZ, R10, R9 ;  /* 0x0000000aff097219 */ /* 0x000fca0000011609 */
[----:B------:R-:W1:Y:S01]  /*6850*/  LDC R24, c[0x0][0x648] ;  /* 0x00019200ff187b82 */ /* 0x000e620000000800 */
[-CC-:B--2---:R-:W-:Y:S02]  /*6860*/  SHF.R.U64 R23, R14, R12.reuse, R9.reuse ;  /* 0x0000000c0e177219 */ /* 0x184fe40000001209 */
[----:B------:R-:W-:-:S05]  /*6870*/  SHF.R.U32.HI R6, RZ, R12, R9 ;  /* 0x0000000cff067219 */ /* 0x000fca0000011609 */
[----:B------:R-:W2:Y:S01]  /*6880*/  LDC R26, c[0x0][0x638] ;  /* 0x00018e00ff1a7b82 */ /* 0x000ea20000000800 */
[-C--:B---3--:R-:W-:Y:S02]  /*6890*/  SHF.L.U32 R8, R8, R27.reuse, RZ ;  /* 0x0000001b08087219 */ /* 0x088fe400000006ff */
[-CC-:B------:R-:W-:Y:S02]  /*68a0*/  SHF.R.U64 R25, R23, R27.reuse, R6.reuse ;  /* 0x0000001b17197219 */ /* 0x180fe40000001206 */
[----:B------:R-:W-:Y:S02]  /*68b0*/  LOP3.LUT R32, RZ, R8, RZ, 0x33, !PT ;  /* 0x00000008ff207212 */ /* 0x000fe400078e33ff */
[----:B------:R-:W-:Y:S01]  /*68c0*/  SHF.R.U32.HI R9, RZ, R27, R6 ;  /* 0x0000001bff097219 */ /* 0x000fe20000011606 */
[----:B------:R-:W3:Y:S01]  /*68d0*/  LDC R31, c[0x0][0x610] ;  /* 0x00018400ff1f7b82 */ /* 0x000ee20000000800 */
[----:B------:R-:W-:Y:S01]  /*68e0*/  IMAD.MOV.U32 R8, RZ, RZ, R25 ;  /* 0x000000ffff087224 */ /* 0x000fe200078e0019 */
[----:B------:R-:W-:Y:S06]  /*68f0*/  @!P0 BRA `(.L_x_165) ;  /* 0x0000000000288947 */ /* 0x000fec0003800000 */
        /* <DEDUP_REMOVED lines=10> */
.L_x_165:
[----:B------:R-:W-:Y:S01]  /*69a0*/  ISETP.NE.AND P0, PT, R2, 0x1, PT ;  /* 0x000000010200780c */ /* 0x000fe20003f05270 */
[----:B------:R-:W-:Y:S01]  /*69b0*/  IMAD.MOV.U32 R13, RZ, RZ, R22 ;  /* 0x000000ffff0d7224 */ /* 0x000fe200078e0016 */
[----:B-1----:R-:W-:Y:S01]  /*69c0*/  SHF.R.U64 R6, R8, R24, R9 ;  /* 0x0000001808067219 */ /* 0x002fe20000001209 */
[----:B0-----:R-:W-:Y:S01]  /*69d0*/  VIADD R9, R20, 0xffffffff ;  /* 0xffffffff14097836 */ /* 0x001fe20000000000 */
[----:B------:R-:W-:Y:S02]  /*69e0*/  SHF.L.U32 R30, R30, R27, RZ ;  /* 0x0000001b1e1e7219 */ /* 0x000fe400000006ff */
[----:B------:R-:W-:Y:S01]  /*69f0*/  LOP3.LUT R5, R23, R32, RZ, 0xc0, !PT ;  /* 0x0000002017057212 */ /* 0x000fe200078ec0ff */
[----:B------:R-:W-:-:S04]  /*6a00*/  IMAD.MOV R8, RZ, RZ, -R6 ;  /* 0x000000ffff087224 */ /* 0x000fc800078e0a06 */
[----:B------:R-:W-:Y:S01]  /*6a10*/  IMAD R6, R30, R6, R5 ;  /* 0x000000061e067224 */ /* 0x000fe200078e0205 */
[----:B------:R-:W-:Y:S01]  /*6a20*/  LOP3.LUT R5, R14, R9, RZ, 0xc0, !PT ;  /* 0x000000090e057212 */ /* 0x000fe200078ec0ff */
[----:B------:R-:W-:Y:S02]  /*6a30*/  @P0 IMAD R3, R7, R21, R4 ;  /* 0x0000001507030224 */ /* 0x000fe400078e0204 */
[----:B--2---:R-:W-:Y:S02]  /*6a40*/  IMAD R4, R8, R26, R25 ;  /* 0x0000001a08047224 */ /* 0x004fe400078e0219 */
[----:B---3--:R-:W-:Y:S02]  /*6a50*/  IMAD R3, R6, R31, R3 ;  /* 0x0000001f06037224 */ /* 0x008fe400078e0203 */
[----:B------:R-:W-:Y:S02]  /*6a60*/  IMAD R4, R4, R20, R5 ;  /* 0x0000001404047224 */ /* 0x000fe400078e0205 */
[----:B------:R-:W-:-:S03]  /*6a70*/  IMAD.MOV.U32 R6, RZ, RZ, 0x1 ;  /* 0x00000001ff067424 */ /* 0x000fc600078e00ff */
[----:B------:R-:W-:Y:S02]  /*6a80*/  SEL R20, R4, R3, !P0 ;  /* 0x0000000304147207 */ /* 0x000fe40004000000 */
[----:B------:R-:W-:-:S07]  /*6a90*/  SEL R12, R3, R4, !P0 ;  /* 0x00000004030c7207 */ /* 0x000fce0004000000 */
.L_x_163:
[----:B------:R-:W-:-:S08]  /*6aa0*/  NOP ;  /* 0x0000000000007918 */ /* 0x000fd00000000000 */
[----:B------:R-:W0:-:S00]  /*6ab0*/  USETMAXREG.DEALLOC.CTAPOOL 0x28 ;  /* 0x00000028000079c8 */ /* 0x000e0000080e0500 */
[----:B0-----:R-:W-:-:S13]  /*6ac0*/  ISETP.NE.AND P0, PT, R0, RZ, PT ;  /* 0x000000ff0000720c */ /* 0x001fda0003f05270 */
[----:B------:R-:W-:Y:S05]  /*6ad0*/  @P0 EXIT ;  /* 0x000000000000094d */ /* 0x000fea0003800000 */
[----:B------:R-:W-:Y:S01]  /*6ae0*/  LOP3.LUT P0, RZ, R6, 0xff, RZ, 0xc0, !PT ;  /* 0x000000ff06ff7812 */ /* 0x000fe2000780c0ff */
[----:B------:R-:W-:Y:S02]  /*6af0*/  IMAD.MOV.U32 R10, RZ, RZ, 0x1 ;  /* 0x00000001ff0a7424 */ /* 0x000fe400078e00ff */
[----:B------:R-:W-:-:S10]  /*6b00*/  IMAD.MOV.U32 R9, RZ, RZ, RZ ;  /* 0x000000ffff097224 */ /* 0x000fd400078e00ff */
[----:B------:R-:W-:Y:S05]  /*6b10*/  @!P0 BRA `(.L_x_166) ;  /* 0x0000000c00848947 */ /* 0x000fea0003800000 */
[----:B------:R-:W0:Y:S01]  /*6b20*/  LDC R0, c[0x0][0x28c] ;  /* 0x0000a300ff007b82 */ /* 0x000e220000000800 */
[----:B------:R-:W-:Y:S01]  /*6b30*/  UMOV UR14, 0x1 ;  /* 0x00000001000e7882 */ /* 0x000fe20000000000 */
[----:B------:R-:W-:Y:S01]  /*6b40*/  ULDC UR9, c[0x0][0xc] ;  /* 0x0000030000097ab9 */ /* 0x000fe20000000800 */
[----:B------:R-:W-:Y:S01]  /*6b50*/  ULDC UR12, c[0x0][0x10] ;  /* 0x00000400000c7ab9 */ /* 0x000fe20000000800 */
[----:B------:R-:W-:Y:S01]  /*6b60*/  ULDC UR5, c[0x0][0x658] ;  /* 0x0001960000057ab9 */ /* 0x000fe20000000800 */
[----:B------:R-:W-:Y:S01]  /*6b70*/  UMOV UR7, 0xffffffff ;  /* 0xffffffff00077882 */ /* 0x000fe20000000000 */
[----:B------:R-:W-:Y:S01]  /*6b80*/  BSSY B0, `(.L_x_166) ;  /* 0x00000da000007945 */ /* 0x000fe20003800000 */
[----:B------:R-:W-:Y:S01]  /*6b90*/  USHF.L.U32 UR7, UR7, UR5, URZ ;  /* 0x0000000507077299 */ /* 0x000fe2000800063f */
[----:B------:R-:W1:Y:S01]  /*6ba0*/  S2UR UR8, SR_CgaCtaId ;  /* 0x00000000000879c3 */ /* 0x000e620000008800 */
[----:B------:R-:W-:Y:S01]  /*6bb0*/  USHF.L.U32 UR5, UR14, UR5, URZ ;  /* 0x000000050e057299 */ /* 0x000fe2000800063f */
[----:B------:R-:W-:Y:S01]  /*6bc0*/  LOP3.LUT R11, R19, 0x2, RZ, 0xfc, !PT ;  /* 0x00000002130b7812 */ /* 0x000fe200078efcff */
[----:B------:R-:W-:Y:S01]  /*6bd0*/  IMAD.MOV.U32 R10, RZ, RZ, 0x1 ;  /* 0x00000001ff0a7424 */ /* 0x000fe200078e00ff */
[----:B------:R-:W-:Y:S01]  /*6be0*/  ULDC UR4, c[0x0][0x600] ;  /* 0x0001800000047ab9 */ /* 0x000fe20000000800 */
[----:B------:R-:W-:Y:S01]  /*6bf0*/  IMAD.MOV.U32 R9, RZ, RZ, RZ ;  /* 0x000000ffff097224 */ /* 0x000fe200078e00ff */
[----:B------:R-:W-:Y:S01]  /*6c00*/  UMOV UR15, 0x5 ;  /* 0x00000005000f7882 */ /* 0x000fe20000000000 */
[----:B------:R-:W-:-:S02]  /*6c10*/  UIADD3 UR4, UR4, -0x1, URZ ;  /* 0xffffffff04047890 */ /* 0x000fc4000fffe03f */
[----:B------:R-:W-:Y:S01]  /*6c20*/  ULOP3.LUT UR7, URZ, UR7, URZ, 0x33, !UPT ;  /* 0x000000073f077292 */ /* 0x000fe2000f8e333f */
[----:B------:R-:W-:Y:S01]  /*6c30*/  ULDC.64 UR28, c[0x0][0x198] ;  /* 0x00006600001c7ab9 */ /* 0x000fe20000000a00 */
[----:B0-----:R-:W-:-:S05]  /*6c40*/  VIADD R0, R0, 0x1f ;  /* 0x0000001f00007836 */ /* 0x001fca0000000000 */
[----:B------:R-:W-:Y:S01]  /*6c50*/  SHF.R.S32.HI R3, RZ, 0x1f, R0 ;  /* 0x0000001fff037819 */ /* 0x000fe20000011400 */
[----:B-1----:R-:W-:-:S03]  /*6c60*/  ULOP3.LUT UR10, UR8, 0x1, URZ, 0xc0, !UPT ;  /* 0x00000001080a7892 */ /* 0x002fc6000f8ec03f */
[----:B------:R-:W-:Y:S01]  /*6c70*/  LEA.HI R3, R3, R0, RZ, 0x5 ;  /* 0x0000000003037211 */ /* 0x000fe200078f28ff */
[----:B------:R-:W-:Y:S01]  /*6c80*/  USHF.R.U32.HI UR27, URZ, 0x1, UR8 ;  /* 0x000000013f1b7899 */ /* 0x000fe20008011608 */
[----:B------:R-:W-:Y:S01]  /*6c90*/  IMAD.MOV.U32 R0, RZ, RZ, 0x1 ;  /* 0x00000001ff007424 */ /* 0x000fe200078e00ff */
[----:B------:R-:W-:Y:S01]  /*6ca0*/  USHF.L.U32 UR6, UR8, 0x6, URZ ;  /* 0x0000000608067899 */ /* 0x000fe2000800063f */
[--C-:B------:R-:W-:Y:S01]  /*6cb0*/  SHF.R.S32.HI R8, RZ, 0x5, R3.reuse ;  /* 0x00000005ff087819 */ /* 0x100fe20000011403 */
[----:B------:R-:W-:Y:S02]  /*6cc0*/  USHF.L.U32 UR30, UR8, 0xb, URZ ;  /* 0x0000000b081e7899 */ /* 0x000fe4000800063f */
[----:B------:R-:W-:Y:S01]  /*6cd0*/  ULOP3.LUT UR8, UR8, 0xfffffffe, URZ, 0xc0, !UPT ;  /* 0xfffffffe08087892 */ /* 0x000fe2000f8ec03f */
[----:B------:R-:W-:Y:S01]  /*6ce0*/  PRMT R3, R0, 0x7610, R3 ;  /* 0x0000761000037816 */ /* 0x000fe20000000003 */
[----:B------:R-:W-:Y:S01]  /*6cf0*/  UISETP.GT.U32.AND UP0, UPT, UR10, 0xffff, UPT ;  /* 0x0000ffff0a00788c */ /* 0x000fe2000bf04070 */
[----:B------:R-:W-:Y:S01]  /*6d00*/  VIADD R0, R8, 0x1 ;  /* 0x0000000108007836 */ /* 0x000fe20000000000 */
[----:B------:R-:W-:-:S02]  /*6d10*/  USHF.L.U32 UR13, UR14, UR8, URZ ;  /* 0x000000080e0d7299 */ /* 0x000fc4000800063f */
[----:B------:R-:W-:Y:S02]  /*6d20*/  ULOP3.LUT UR11, UR8, 0x1, URZ, 0xfc, !UPT ;  /* 0x00000001080b7892 */ /* 0x000fe4000f8efc3f */
[----:B------:R-:W-:Y:S02]  /*6d30*/  UIMAD.WIDE.U32 UR8, UR9, UR12, URZ ;  /* 0x0000000c090872a5 */ /* 0x000fe4000f8e003f */
[----:B------:R-:W-:Y:S01]  /*6d40*/  USEL UR10, UR10, 0xffff, !UP0 ;  /* 0x0000ffff0a0a7887 */ /* 0x000fe2000c000000 */
[----:B------:R-:W-:Y:S01]  /*6d50*/  ULDC UR12, c[0x0][0x14] ;  /* 0x00000500000c7ab9 */ /* 0x000fe20000000800 */
[----:B------:R-:W-:Y:S02]  /*6d60*/  USHF.L.U32 UR11, UR14, UR11, URZ ;  /* 0x0000000b0e0b7299 */ /* 0x000fe4000800063f */
[----:B------:R-:W-:Y:S02]  /*6d70*/  UIMAD.WIDE.U32 UR24, UR8, UR12, URZ ;  /* 0x0000000c081872a5 */ /* 0x000fe4000f8e003f */
[----:B------:R-:W-:-:S02]  /*6d80*/  UIMAD UR14, UR9, UR12, URZ ;  /* 0x0000000c090e72a4 */ /* 0x000fc4000f8e023f */
[----:B------:R-:W-:Y:S02]  /*6d90*/  ULOP3.LUT UR10, UR10, 0xffff, URZ, 0xc0, !UPT ;  /* 0x0000ffff0a0a7892 */ /* 0x000fe4000f8ec03f */
[----:B------:R-:W-:Y:S02]  /*6da0*/  ULOP3.LUT UR6, UR6, 0x40, URZ, 0xc0, !UPT ;  /* 0x0000004006067892 */ /* 0x000fe4000f8ec03f */
[----:B------:R-:W-:Y:S02]  /*6db0*/  ULOP3.LUT UR13, UR13, UR11, URZ, 0xfc, !UPT ;  /* 0x0000000b0d0d7292 */ /* 0x000fe4000f8efc3f */
[----:B------:R-:W-:Y:S02]  /*6dc0*/  UIADD3 UR14, UR25, UR14, URZ ;  /* 0x0000000e190e7290 */ /* 0x000fe4000fffe03f */
[----:B------:R-:W-:-:S12]  /*6dd0*/  USHF.L.U32 UR15, UR15, UR10, URZ ;  /* 0x0000000a0f0f7299 */ /* 0x000fd8000800063f */
.L_x_177:
[----:B------:R-:W-:-:S03]  /*6de0*/  UMOV UR8, 0xffffffff ;  /* 0xffffffff00087882 */ /* 0x000fc60000000000 */
[----:B------:R-:W-:Y:S05]  /*6df0*/  BRA.DIV UR8, `(.L_x_167) ;  /* 0x0000000e08b47947 */ /* 0x000fea000b800000 */
[----:B------:R-:W-:-:S13]  /*6e00*/  ELECT P6, URZ, PT ;  /* 0x00000000003f782f */ /* 0x000fda00038c0000 */
.L_x_188:
[----:B------:R-:W0:Y:S01]  /*6e10*/  LDC R4, c[0x0][0x28c] ;  /* 0x0000a300ff047b82 */ /* 0x000e220000000800 */
[----:B------:R-:W-:Y:S01]  /*6e20*/  BSSY B1, `(.L_x_168) ;  /* 0x000003d000017945 */ /* 0x000fe20003800000 */
[----:B0-----:R-:W-:-:S13]  /*6e30*/  ISETP.LT.OR P6, PT, R4, 0x1, !P6 ;  /* 0x000000010400780c */ /* 0x001fda00077c1670 */
[----:B------:R-:W-:Y:S05]  /*6e40*/  @P6 BRA `(.L_x_169) ;  /* 0x0000000000e86947 */ /* 0x000fea0003800000 */
[----:B------:R-:W-:Y:S01]  /*6e50*/  LEA R12, R12, UR27, 0x1 ;  /* 0x0000001b0c0c7c11 */ /* 0x000fe2000f8e08ff */
[----:B------:R-:W-:Y:S01]  /*6e60*/  IMAD.MOV.U32 R21, RZ, RZ, RZ ;  /* 0x000000ffff157224 */ /* 0x000fe200078e00ff */
[----:B------:R-:W-:Y:S01]  /*6e70*/  LEA R20, R20, UR6, 0x7 ;  /* 0x0000000614147c11 */ /* 0x000fe2000f8e38ff */
[----:B------:R-:W-:Y:S02]  /*6e80*/  IMAD.MOV.U32 R4, RZ, RZ, R0 ;  /* 0x000000ffff047224 */ /* 0x000fe400078e0000 */
[----:B------:R-:W-:Y:S02]  /*6e90*/  IMAD.MOV.U32 R5, RZ, RZ, R10 ;  /* 0x000000ffff057224 */ /* 0x000fe400078e000a */
[----:B------:R-:W-:Y:S02]  /*6ea0*/  IMAD.MOV.U32 R6, RZ, RZ, R9 ;  /* 0x000000ffff067224 */ /* 0x000fe400078e0009 */
[----:B------:R-:W-:-:S07]  /*6eb0*/  IMAD.SHL.U32 R14, R12, 0x40, RZ ;  /* 0x000000400c0e7824 */ /* 0x000fce00078e00ff */
.L_x_172:
[----:B------:R-:W0:Y:S01]  /*6ec0*/  S2R R12, SR_CgaCtaId ;  /* 0x00000000000c7919 */ /* 0x000e220000008800 */
[----:B------:R-:W-:Y:S02]  /*6ed0*/  MOV R7, 0x400 ;  /* 0x0000040000077802 */ /* 0x000fe40000000f00 */
[----:B------:R-:W-:Y:S02]  /*6ee0*/  LOP3.LUT P1, RZ, R18, 0x7f, RZ, 0xc0, !PT ;  /* 0x0000007f12ff7812 */ /* 0x000fe4000782c0ff */
[----:B0-----:R-:W-:Y:S02]  /*6ef0*/  LEA R15, R12, R7, 0x18 ;  /* 0x000000070c0f7211 */ /* 0x001fe400078ec0ff */
[----:B------:R-:W-:-:S09]  /*6f00*/  SHF.L.U32 R7, R5, 0x1f, RZ ;  /* 0x0000001f05077819 */ /* 0x000fd200000006ff */
[----:B------:R-:W0:Y:S01]  /*6f10*/  @!P1 LDC R12, c[0x0][0x500] ;  /* 0x00014000ff0c9b82 */ /* 0x000e220000000800 */
[----:B------:R-:W-:-:S04]  /*6f20*/  IMAD R22, R6, 0x8, R15 ;  /* 0x0000000806167824 */ /* 0x000fc800078e020f */
[----:B------:R-:W1:Y:S02]  /*6f30*/  SYNCS.PHASECHK.TRANS64.TRYWAIT P0, [R22+URZ+0x20], R7 ;  /* 0x00002007160075a7 */ /* 0x000e64000800017f */
[----:B-1----:R-:W-:Y:S05]  /*6f40*/  @!P0 BRA `(.L_x_170) ;  /* 0x0000000c00808947 */ /* 0x002fea0003800000 */
.L_x_189:
[----:B-1----:R-:W-:Y:S01]  /*6f50*/  PRMT R7, R11, 0x9910, RZ ;  /* 0x000099100b077816 */ /* 0x002fe200000000ff */
[----:B0-----:R0:W-:Y:S03]  /*6f60*/  @!P1 SYNCS.ARRIVE.TRANS64 RZ, [R22+URZ], R12 ;  /* 0x0000000c16ff99a7 */ /* 0x0011e6000800003f */
[----:B------:R-:W-:-:S13]  /*6f70*/  ISETP.NE.AND P0, PT, R7, 0x2, PT ;  /* 0x000000020700780c */ /* 0x000fda0003f05270 */
[----:B0-----:R-:W-:Y:S05]  /*6f80*/  @P0 BRA `(.L_x_171) ;  /* 0x0000000000040947 */ /* 0x001fea0003800000 */
[----:B------:R-:W-:Y:S01]  /*6f90*/  BPT.TRAP 0x1 ;  /* 0x000000040000795c */ /* 0x000fe20000300000 */
.L_x_171:
[----:B------:R-:W-:Y:S01]  /*6fa0*/  R2UR UR8, R6 ;  /* 0x00000000060872ca */ /* 0x000fe200000e0000 */
[----:B------:R-:W-:Y:S01]  /*6fb0*/  VIADD R4, R4, 0xffffffff ;  /* 0xffffffff04047836 */ /* 0x000fe20000000000 */
[----:B------:R-:W-:Y:S01]  /*6fc0*/  R2UR UR17, R15 ;  /* 0x000000000f1172ca */ /* 0x000fe200000e0000 */
[----:B------:R-:W-:Y:S01]  /*6fd0*/  UIADD3 UR16, UP0, UR28, 0xf0, URZ ;  /* 0x000000f01c107890 */ /* 0x000fe2000ff1e03f */
[----:B------:R-:W-:Y:S01]  /*6fe0*/  R2UR UR23, R14 ;  /* 0x000000000e1772ca */ /* 0x000fe200000e0000 */
[----:B------:R-:W-:Y:S01]  /*6ff0*/  UIADD3 UR32, UP1, UR28, 0x1f0, URZ ;  /* 0x000001f01c207890 */ /* 0x000fe2000ff3e03f */
[----:B------:R-:W-:Y:S01]  /*7000*/  R2UR UR9, R22 ;  /* 0x00000000160972ca */ /* 0x000fe200000e0000 */
[----:B------:R-:W-:Y:S01]  /*7010*/  UPRMT UR20, URZ, 0x5410, UR15 ;  /* 0x000054103f147896 */ /* 0x000fe2000800000f */
[----:B------:R-:W-:Y:S01]  /*7020*/  R2UR UR10, R21 ;  /* 0x00000000150a72ca */ /* 0x000fe200000e0000 */
[----:B------:R-:W-:Y:S01]  /*7030*/  VIADD R6, R6, 0x1 ;  /* 0x0000000106067836 */ /* 0x000fe20000000000 */
[----:B------:R-:W-:Y:S01]  /*7040*/  R2UR UR12, R13 ;  /* 0x000000000d0c72ca */ /* 0x000fe200000e0000 */
[----:B------:R-:W-:Y:S01]  /*7050*/  UPRMT UR31, URZ, 0x5410, UR13 ;  /* 0x000054103f1f7896 */ /* 0x000fe2000800000d */
[----:B------:R-:W-:Y:S01]  /*7060*/  R2UR UR26, R20 ;  /* 0x00000000141a72ca */ /* 0x000fe200000e0000 */
[----:B------:R-:W-:Y:S01]  /*7070*/  USHF.L.U32 UR8, UR8, 0xc, URZ ;  /* 0x0000000c08087899 */ /* 0x000fe2000800063f */
[----:B------:R-:W-:Y:S01]  /*7080*/  ISETP.GT.AND P1, PT, R4, 0x1, PT ;  /* 0x000000010400780c */ /* 0x000fe20003f24270 */
[----:B------:R-:W-:Y:S01]  /*7090*/  UIADD3.X UR33, URZ, UR29, URZ, UP1, !UPT ;  /* 0x0000001d3f217290 */ /* 0x000fe20008ffe43f */
[C---:B------:R-:W-:Y:S01]  /*70a0*/  ISETP.NE.AND P0, PT, R6.reuse, 0x4, PT ;  /* 0x000000040600780c */ /* 0x040fe20003f05270 */
[----:B------:R-:W-:Y:S01]  /*70b0*/  ULEA UR11, UR27, UR8, 0xb ;  /* 0x000000081b0b7291 */ /* 0x000fe2000f8e583f */
[----:B------:R-:W-:Y:S01]  /*70c0*/  VIADD R21, R21, 0x20 ;  /* 0x0000002015157836 */ /* 0x000fe20000000000 */
[----:B------:R-:W-:Y:S01]  /*70d0*/  ULOP3.LUT UR8, UR8, 0x800, UR30, 0xf8, !UPT ;  /* 0x0000080008087892 */ /* 0x000fe2000f8ef81e */
[----:B------:R-:W-:Y:S01]  /*70e0*/  SEL R12, RZ, 0x1, P0 ;  /* 0x00000001ff0c7807 */ /* 0x000fe20000000000 */
[----:B------:R-:W-:Y:S01]  /*70f0*/  ULEA UR11, UR11, UR17, 0x1 ;  /* 0x000000110b0b7291 */ /* 0x000fe2000f8e083f */
[----:B------:R-:W-:Y:S01]  /*7100*/  SEL R6, R6, RZ, P0 ;  /* 0x000000ff06067207 */ /* 0x000fe20000000000 */
[----:B------:R-:W-:Y:S01]  /*7110*/  ULEA UR8, UR8, UR17, 0x1 ;  /* 0x0000001108087291 */ /* 0x000fe2000f8e083f */
[----:B------:R-:W-:Y:S01]  /*7120*/  LOP3.LUT R5, R5, R12, RZ, 0x3c, !PT ;  /* 0x0000000c05057212 */ /* 0x000fe200078e3cff */
[----:B------:R-:W-:-:S02]  /*7130*/  UIADD3 UR21, UR11, 0x100, URZ ;  /* 0x000001000b157890 */ /* 0x000fc4000fffe03f */
[----:B------:R-:W-:Y:S02]  /*7140*/  UIADD3.X UR17, URZ, UR29, URZ, UP0, !UPT ;  /* 0x0000001d3f117290 */ /* 0x000fe400087fe43f */
[----:B------:R-:W-:Y:S01]  /*7150*/  UIADD3 UR22, UR8, 0x8100, URZ ;  /* 0x0000810008167890 */ /* 0x000fe2000fffe03f */
[----:B------:R-:W-:Y:S01]  /*7160*/  UMOV UR18, 0x0 ;  /* 0x0000000000127882 */ /* 0x000fe20000000000 */
[----:B------:R-:W-:Y:S01]  /*7170*/  UMOV UR19, 0x10000000 ;  /* 0x1000000000137882 */ /* 0x000fe20000000000 */
[----:B------:R-:W-:Y:S01]  /*7180*/  UMOV UR11, UR23 ;  /* 0x00000017000b7c82 */ /* 0x000fe20008000000 */
[----:B------:R-:W-:-:S03]  /*7190*/  UMOV UR8, UR21 ;  /* 0x0000001500087c82 */ /* 0x000fc60008000000 */
[----:B------:R0:W-:Y:S02]  /*71a0*/  UTMALDG.3D.MULTICAST [UR8], [UR16], UR20, desc[UR18] ;  /* 0x00001208100073b4 */ /* 0x0001e40008011814 */
[----:B0-----:R-:W-:Y:S01]  /*71b0*/  UMOV UR8, UR22 ;  /* 0x0000001600087c82 */ /* 0x001fe20008000000 */
[----:B------:R-:W-:Y:S02]  /*71c0*/  UMOV UR11, UR26 ;  /* 0x0000001a000b7c82 */ /* 0x000fe40008000000 */
[----:B------:R0:W-:Y:S02]  /*71d0*/  UTMALDG.3D.MULTICAST [UR8], [UR32], UR31, desc[UR18] ;  /* 0x00001208200073b4 */ /* 0x0001e4000801181f */
[----:B0-----:R-:W-:Y:S05]  /*71e0*/  @P1 BRA `(.L_x_172) ;  /* 0xfffffffc00341947 */ /* 0x001fea000383ffff */
.L_x_169:
[----:B------:R-:W-:Y:S05]  /*71f0*/  BSYNC B1 ;  /* 0x0000000000017941 */ /* 0x000fea0003800000 */
.L_x_168:
[----:B------:R-:W-:Y:S01]  /*7200*/  LOP3.LUT P1, RZ, R3, 0xff, RZ, 0xc0, !PT ;  /* 0x000000ff03ff7812 */ /* 0x000fe2000782c0ff */
[----:B------:R-:W-:Y:S01]  /*7210*/  IMAD.IADD R9, R8, 0x1, R9 ;  /* 0x0000000108097824 */ /* 0x000fe200078e0209 */
[----:B------:R-:W-:Y:S01]  /*7220*/  IADD3 R16, P2, R16, UR24, RZ ;  /* 0x0000001810107c10 */ /* 0x000fe2000ff5e0ff */
[----:B------:R-:W-:Y:S01]  /*7230*/  ULDC.64 UR8, c[0x0][0x650] ;  /* 0x0001940000087ab9 */ /* 0x000fe20000000a00 */
[----:B------:R-:W-:Y:S01]  /*7240*/  BSSY B1, `(.L_x_173) ;  /* 0x000006b000017945 */ /* 0x000fe20003800000 */
[----:B------:R-:W-:Y:S01]  /*7250*/  IMAD.MOV.U32 R12, RZ, RZ, -0x1 ;  /* 0xffffffffff0c7424 */ /* 0x000fe200078e00ff */
[----:B------:R-:W-:Y:S01]  /*7260*/  SHF.R.U32.HI R3, RZ, 0x2, R9 ;  /* 0x00000002ff037819 */ /* 0x000fe20000011609 */
[----:B------:R-:W-:Y:S01]  /*7270*/  IMAD.MOV.U32 R20, RZ, RZ, -0x1 ;  /* 0xffffffffff147424 */ /* 0x000fe200078e00ff */
[----:B------:R-:W-:Y:S01]  /*7280*/  ISETP.GT.U32.AND P0, PT, R9, 0x3, PT ;  /* 0x000000030900780c */ /* 0x000fe20003f04070 */
[----:B------:R-:W-:Y:S01]  /*7290*/  IMAD.MOV.U32 R13, RZ, RZ, -0x1 ;  /* 0xffffffffff0d7424 */ /* 0x000fe200078e00ff */
[----:B------:R-:W-:-:S02]  /*72a0*/  LOP3.LUT R3, R3, 0x1, RZ, 0xc0, !PT ;  /* 0x0000000103037812 */ /* 0x000fc400078ec0ff */
[----:B------:R-:W-:Y:S01]  /*72b0*/  ISETP.LT.U32.AND P0, PT, R8, 0x4, P0 ;  /* 0x000000040800780c */ /* 0x000fe20000701070 */
[----:B------:R-:W0:Y:S01]  /*72c0*/  @P1 S2R R5, SR_CgaCtaId ;  /* 0x0000000000051919 */ /* 0x000e220000008800 */
[----:B------:R-:W-:Y:S02]  /*72d0*/  @P1 MOV R4, 0x400 ;  /* 0x0000040000041802 */ /* 0x000fe40000000f00 */
[----:B------:R-:W-:Y:S02]  /*72e0*/  IADD3.X R17, R17, UR14, RZ, P2, !PT ;  /* 0x0000000e11117c10 */ /* 0x000fe400097fe4ff */
[----:B------:R-:W-:Y:S02]  /*72f0*/  ISETP.GE.U32.AND P2, PT, R16, UR8, PT ;  /* 0x0000000810007c0c */ /* 0x000fe4000bf46070 */
[----:B------:R-:W-:Y:S02]  /*7300*/  LOP3.LUT R9, R9, 0x3, RZ, 0xc0, !PT ;  /* 0x0000000309097812 */ /* 0x000fe400078ec0ff */
[----:B0-----:R-:W-:-:S04]  /*7310*/  @P1 LEA R4, R5, R4, 0x18 ;  /* 0x0000000405041211 */ /* 0x001fc800078ec0ff */
[----:B------:R0:W-:Y:S01]  /*7320*/  @P1 SYNCS.ARRIVE.TRANS64.A1T0 RZ, [R4+URZ+0x58], RZ ;  /* 0x000058ff04ff19a7 */ /* 0x0001e2000810003f */
[----:B------:R-:W-:Y:S02]  /*7330*/  ISETP.NE.U32.AND P1, PT, R3, 0x1, PT ;  /* 0x000000010300780c */ /* 0x000fe40003f25070 */
[----:B------:R-:W-:Y:S02]  /*7340*/  SEL R3, RZ, 0x1, !P0 ;  /* 0x00000001ff037807 */ /* 0x000fe40004000000 */
[----:B------:R-:W-:Y:S02]  /*7350*/  ISETP.GE.U32.AND.EX P0, PT, R17, UR9, PT, P2 ;  /* 0x0000000911007c0c */ /* 0x000fe4000bf06120 */
[----:B------:R-:W-:-:S04]  /*7360*/  ISETP.GT.U32.AND P1, PT, R8, 0x3, !P1 ;  /* 0x000000030800780c */ /* 0x000fc80004f24070 */
[----:B0-----:R-:W-:-:S04]  /*7370*/  SEL R4, RZ, 0x1, !P1 ;  /* 0x00000001ff047807 */ /* 0x001fc80004800000 */
[--C-:B------:R-:W-:Y:S02]  /*7380*/  LOP3.LUT R10, R4, R10, R3.reuse, 0x96, !PT ;  /* 0x0000000a040a7212 */ /* 0x100fe400078e9603 */
[----:B------:R-:W-:Y:S02]  /*7390*/  PRMT R4, RZ, 0x7610, R4 ;  /* 0x00007610ff047816 */ /* 0x000fe40000000004 */
[----:B------:R-:W-:Y:S01]  /*73a0*/  PRMT R3, RZ, 0x7610, R3 ;  /* 0x00007610ff037816 */ /* 0x000fe20000000003 */
[----:B------:R-:W-:Y:S06]  /*73b0*/  @P0 BRA `(.L_x_174) ;  /* 0x00000004004c0947 */ /* 0x000fec0003800000 */
[----:B------:R-:W0:Y:S01]  /*73c0*/  S2R R14, SR_CTAID.X ;  /* 0x00000000000e7919 */ /* 0x000e220000002500 */
[----:B------:R-:W-:Y:S01]  /*73d0*/  ULDC.64 UR8, c[0x0][0x628] ;  /* 0x00018a0000087ab9 */ /* 0x000fe20000000a00 */
[----:B------:R-:W1:Y:S01]  /*73e0*/  LDC R15, c[0x0][0x144] ;  /* 0x00005100ff0f7b82 */ /* 0x000e620000000800 */
[----:B------:R-:W-:Y:S01]  /*73f0*/  ISETP.NE.U32.AND P0, PT, RZ, UR8, PT ;  /* 0x00000008ff007c0c */ /* 0x000fe2000bf05070 */
[----:B------:R-:W2:Y:S01]  /*7400*/  S2R R12, SR_CTAID.Y ;  /* 0x00000000000c7919 */ /* 0x000ea20000002600 */
[----:B------:R-:W-:Y:S01]  /*7410*/  ULDC UR10, c[0x0][0x150] ;  /* 0x00005400000a7ab9 */ /* 0x000fe20000000800 */
[----:B------:R-:W-:Y:S01]  /*7420*/  ULDC UR11, c[0x0][0x630] ;  /* 0x00018c00000b7ab9 */ /* 0x000fe20000000800 */
[----:B------:R-:W-:Y:S01]  /*7430*/  ISETP.NE.AND.EX P0, PT, RZ, UR9, PT, P0 ;  /* 0x00000009ff007c0c */ /* 0x000fe2000bf05300 */
[----:B------:R-:W-:Y:S01]  /*7440*/  IMAD.MOV.U32 R4, RZ, RZ, R16 ;  /* 0x000000ffff047224 */ /* 0x000fe200078e0010 */
[----:B0-----:R-:W-:-:S05]  /*7450*/  I2FP.F32.U32 R5, R14 ;  /* 0x0000000e00057245 */ /* 0x001fca0000201000 */
[----:B------:R-:W-:Y:S01]  /*7460*/  FMUL R20, R5, UR10 ;  /* 0x0000000a05147c20 */ /* 0x000fe20008400000 */
[----:B------:R-:W-:-:S05]  /*7470*/  IMAD.MOV.U32 R5, RZ, RZ, R17 ;  /* 0x000000ffff057224 */ /* 0x000fca00078e0011 */
[----:B--2---:R-:W-:Y:S05]  /*7480*/  @!P0 BRA `(.L_x_175) ;  /* 0x0000000000288947 */ /* 0x004fea0003800000 */
[----:B------:R-:W-:Y:S02]  /*7490*/  ULDC UR10, c[0x0][0x634] ;  /* 0x00018d00000a7ab9 */ /* 0x000fe40000000800 */
[----:B------:R-:W-:-:S05]  /*74a0*/  IADD3 R5, P0, R16, UR10, RZ ;  /* 0x0000000a10057c10 */ /* 0x000fca000ff1e0ff */
[----:B------:R-:W-:-:S04]  /*74b0*/  IMAD.X R13, RZ, RZ, R17, P0 ;  /* 0x000000ffff0d7224 */ /* 0x000fc800000e0611 */
[----:B------:R-:W-:-:S04]  /*74c0*/  IMAD.WIDE.U32 R6, R13, UR8, RZ ;  /* 0x000000080d067c25 */ /* 0x000fc8000f8e00ff */
[----:B------:R-:W-:-:S04]  /*74d0*/  IMAD.WIDE.U32 R6, P0, R5, UR9, R6 ;  /* 0x0000000905067c25 */ /* 0x000fc8000f800006 */
[----:B------:R-:W-:-:S04]  /*74e0*/  IMAD.WIDE.U32 R4, R5, UR8, RZ ;  /* 0x0000000805047c25 */ /* 0x000fc8000f8e00ff */
[----:B------:R-:W-:Y:S01]  /*74f0*/  IMAD.MOV.U32 R4, RZ, RZ, R7 ;  /* 0x000000ffff047224 */ /* 0x000fe200078e0007 */
[----:B------:R-:W-:Y:S01]  /*7500*/  IADD3 RZ, P1, R5, R6, RZ ;  /* 0x0000000605ff7210 */ /* 0x000fe20007f3e0ff */
[----:B------:R-:W-:-:S04]  /*7510*/  IMAD.X R5, RZ, RZ, RZ, P0 ;  /* 0x000000ffff057224 */ /* 0x000fc800000e06ff */
[----:B------:R-:W-:-:S08]  /*7520*/  IMAD.WIDE.U32.X R4, R13, UR9, R4, P1 ;  /* 0x000000090d047c25 */ /* 0x000fd000088e0404 */
.L_x_175:
[--C-:B------:R-:W-:Y:S01]  /*7530*/  SHF.R.U64 R13, R4, UR11, R5.reuse ;  /* 0x0000000b040d7c19 */ /* 0x100fe20008001205 */
[----:B------:R-:W0:Y:S01]  /*7540*/  F2I.U32.TRUNC.NTZ R20, R20 ;  /* 0x0000001400147305 */ /* 0x000e22000020f000 */
[----:B------:R-:W-:Y:S01]  /*7550*/  SHF.R.U32.HI R4, RZ, UR11, R5 ;  /* 0x0000000bff047c19 */ /* 0x000fe20008011605 */
[----:B------:R-:W-:Y:S01]  /*7560*/  ULDC.64 UR8, c[0x0][0x620] ;  /* 0x0001880000087ab9 */ /* 0x000fe20000000a00 */
[----:B------:R-:W-:Y:S01]  /*7570*/  IADD3 R7, P0, RZ, -R13, RZ ;  /* 0x8000000dff077210 */ /* 0x000fe20007f1e0ff */
[----:B------:R-:W-:Y:S01]  /*7580*/  ULDC.64 UR10, c[0x0][0x640] ;  /* 0x00019000000a7ab9 */ /* 0x000fe20000000a00 */
[----:B------:R-:W2:Y:S03]  /*7590*/  LDC R21, c[0x0][0x148] ;  /* 0x00005200ff157b82 */ /* 0x000ea60000000800 */
[----:B------:R-:W-:Y:S01]  /*75a0*/  IMAD.X R4, RZ, RZ, ~R4, P0 ;  /* 0x000000ffff047224 */ /* 0x000fe200000e0e04 */
[----:B------:R-:W-:-:S03]  /*75b0*/  ISETP.NE.U32.AND P0, PT, RZ, UR10, PT ;  /* 0x0000000aff007c0c */ /* 0x000fc6000bf05070 */
[----:B------:R-:W-:Y:S01]  /*75c0*/  IMAD R6, R4, UR8, RZ ;  /* 0x0000000804067c24 */ /* 0x000fe2000f8e02ff */
[----:B------:R-:W-:Y:S01]  /*75d0*/  ISETP.NE.AND.EX P0, PT, RZ, UR11, PT, P0 ;  /* 0x0000000bff007c0c */ /* 0x000fe2000bf05300 */
[----:B------:R-:W-:Y:S01]  /*75e0*/  IMAD.WIDE.U32 R4, R7, UR8, R16 ;  /* 0x0000000807047c25 */ /* 0x000fe2000f8e0010 */
[----:B------:R-:W-:-:S03]  /*75f0*/  ULDC UR8, c[0x0][0x618] ;  /* 0x0001860000087ab9 */ /* 0x000fc60000000800 */
[----:B------:R-:W-:Y:S01]  /*7600*/  IMAD R7, R7, UR9, R6 ;  /* 0x0000000907077c24 */ /* 0x000fe2000f8e0206 */
[----:B------:R-:W-:Y:S01]  /*7610*/  ULDC UR9, c[0x0][0x154] ;  /* 0x0000550000097ab9 */ /* 0x000fe20000000800 */
[----:B0-----:R-:W-:Y:S02]  /*7620*/  IMAD.MOV R6, RZ, RZ, -R20 ;  /* 0x000000ffff067224 */ /* 0x001fe400078e0a14 */
[----:B------:R-:W-:Y:S02]  /*7630*/  IMAD.IADD R5, R5, 0x1, R7 ;  /* 0x0000000105057824 */ /* 0x000fe400078e0207 */
[----:B-1----:R-:W-:Y:S01]  /*7640*/  IMAD R14, R15, R6, R14 ;  /* 0x000000060f0e7224 */ /* 0x002fe200078e020e */
[----:B------:R-:W-:Y:S02]  /*7650*/  I2FP.F32.U32 R6, R12 ;  /* 0x0000000c00067245 */ /* 0x000fe40000201000 */
[--C-:B------:R-:W-:Y:S02]  /*7660*/  SHF.R.U64 R15, R4, UR8, R5.reuse ;  /* 0x00000008040f7c19 */ /* 0x100fe40008001205 */
[----:B------:R-:W-:Y:S01]  /*7670*/  SHF.R.U32.HI R4, RZ, UR8, R5 ;  /* 0x00000008ff047c19 */ /* 0x000fe20008011605 */
[----:B------:R-:W-:Y:S01]  /*7680*/  FMUL R6, R6, UR9 ;  /* 0x0000000906067c20 */ /* 0x000fe20008400000 */
[----:B------:R-:W-:-:S02]  /*7690*/  ULDC UR8, c[0x0][0x608] ;  /* 0x0001820000087ab9 */ /* 0x000fc40000000800 */
[--C-:B------:R-:W-:Y:S01]  /*76a0*/  SHF.R.U64 R22, R15, UR8, R4.reuse ;  /* 0x000000080f167c19 */ /* 0x100fe20008001204 */
[----:B------:R0:W1:Y:S01]  /*76b0*/  F2I.U32.TRUNC.NTZ R24, R6 ;  /* 0x0000000600187305 */ /* 0x000062000020f000 */
[----:B------:R-:W-:Y:S01]  /*76c0*/  SHF.R.U32.HI R5, RZ, UR8, R4 ;  /* 0x00000008ff057c19 */ /* 0x000fe20008011604 */
[----:B------:R-:W-:-:S03]  /*76d0*/  ULDC UR8, c[0x0][0x658] ;  /* 0x0001960000087ab9 */ /* 0x000fc60000000800 */
[--C-:B------:R-:W-:Y:S02]  /*76e0*/  SHF.R.U64 R20, R22, UR8, R5.reuse ;  /* 0x0000000816147c19 */ /* 0x100fe40008001205 */
[----:B------:R-:W-:-:S03]  /*76f0*/  SHF.R.U32.HI R23, RZ, UR8, R5 ;  /* 0x00000008ff177c19 */ /* 0x000fc60008011605 */
[----:B------:R-:W-:Y:S02]  /*7700*/  IMAD.MOV.U32 R4, RZ, RZ, R20 ;  /* 0x000000ffff047224 */ /* 0x000fe400078e0014 */
[----:B------:R-:W-:Y:S01]  /*7710*/  IMAD.MOV.U32 R5, RZ, RZ, R23 ;  /* 0x000000ffff057224 */ /* 0x000fe200078e0017 */
[----:B0-----:R-:W-:Y:S06]  /*7720*/  @!P0 BRA `(.L_x_176) ;  /* 0x0000000000288947 */ /* 0x001fec0003800000 */
        /* <DEDUP_REMOVED lines=10> */
.L_x_176:
[----:B------:R-:W-:Y:S01]  /*77d0*/  ISETP.NE.AND P0, PT, R2, 0x1, PT ;  /* 0x000000010200780c */ /* 0x000fe20003f05270 */
[----:B------:R-:W-:Y:S01]  /*77e0*/  ULDC UR8, c[0x0][0x648] ;  /* 0x0001920000087ab9 */ /* 0x000fe20000000800 */
[----:B------:R-:W-:Y:S01]  /*77f0*/  LOP3.LUT R22, R22, UR7, RZ, 0xc0, !PT ;  /* 0x0000000716167c12 */ /* 0x000fe2000f8ec0ff */
[----:B-1----:R-:W-:Y:S01]  /*7800*/  IMAD.MOV R24, RZ, RZ, -R24 ;  /* 0x000000ffff187224 */ /* 0x002fe200078e0a18 */
[----:B------:R-:W-:Y:S01]  /*7810*/  SHF.R.U64 R5, R4, UR8, R5 ;  /* 0x0000000804057c19 */ /* 0x000fe20008001205 */
[----:B------:R-:W-:Y:S01]  /*7820*/  ULDC UR8, c[0x0][0x638] ;  /* 0x00018e0000087ab9 */ /* 0x000fe20000000800 */
[----:B------:R-:W-:Y:S01]  /*7830*/  LOP3.LUT R15, R15, UR4, RZ, 0xc0, !PT ;  /* 0x000000040f0f7c12 */ /* 0x000fe2000f8ec0ff */
[----:B------:R-:W-:Y:S01]  /*7840*/  ULDC UR9, c[0x0][0x610] ;  /* 0x0001840000097ab9 */ /* 0x000fe20000000800 */
[----:B------:R-:W-:Y:S02]  /*7850*/  IMAD.MOV.U32 R4, RZ, RZ, 0x1 ;  /* 0x00000001ff047424 */ /* 0x000fe400078e00ff */
[----:B------:R-:W-:-:S02]  /*7860*/  IMAD.MOV R7, RZ, RZ, -R5 ;  /* 0x000000ffff077224 */ /* 0x000fc400078e0a05 */
[----:B------:R-:W-:Y:S02]  /*7870*/  IMAD R5, R5, UR5, R22 ;  /* 0x0000000505057c24 */ /* 0x000fe4000f8e0216 */
[----:B--2---:R-:W-:Y:S02]  /*7880*/  @P0 IMAD R14, R21, R24, R12 ;  /* 0x00000018150e0224 */ /* 0x004fe400078e020c */
[----:B------:R-:W-:Y:S01]  /*7890*/  IMAD R20, R7, UR8, R20 ;  /* 0x0000000807147c24 */ /* 0x000fe2000f8e0214 */
[----:B------:R-:W-:Y:S01]  /*78a0*/  ULDC UR8, c[0x0][0x600] ;  /* 0x0001800000087ab9 */ /* 0x000fe20000000800 */
[----:B------:R-:W-:Y:S02]  /*78b0*/  IMAD R14, R5, UR9, R14 ;  /* 0x00000009050e7c24 */ /* 0x000fe4000f8e020e */
[----:B------:R-:W-:-:S05]  /*78c0*/  IMAD R5, R20, UR8, R15 ;  /* 0x0000000814057c24 */ /* 0x000fca000f8e020f */
[----:B------:R-:W-:Y:S02]  /*78d0*/  SEL R20, R5, R14, !P0 ;  /* 0x0000000e05147207 */ /* 0x000fe40004000000 */
[----:B------:R-:W-:-:S07]  /*78e0*/  SEL R12, R14, R5, !P0 ;  /* 0x000000050e0c7207 */ /* 0x000fce0004000000 */
.L_x_174:
[----:B------:R-:W-:Y:S05]  /*78f0*/  BSYNC B1 ;  /* 0x0000000000017941 */ /* 0x000fea0003800000 */
.L_x_173:
[----:B------:R-:W-:-:S13]  /*7900*/  LOP3.LUT P0, RZ, R4, 0xff, RZ, 0xc0, !PT ;  /* 0x000000ff04ff7812 */ /* 0x000fda000780c0ff */
[----:B------:R-:W-:Y:S05]  /*7910*/  @P0 BRA `(.L_x_177) ;  /* 0xfffffff400300947 */ /* 0x000fea000383ffff */
[----:B------:R-:W-:Y:S05]  /*7920*/  BSYNC B0 ;  /* 0x0000000000007941 */ /* 0x000fea0003800000 */
.L_x_166:
[----:B------:R-:W-:-:S03]  /*7930*/  UMOV UR8, 0xffffffff ;  /* 0xffffffff00087882 */ /* 0x000fc60000000000 */
[----:B------:R-:W-:Y:S05]  /*7940*/  BRA.DIV UR8, `(.L_x_178) ;  /* 0x0000000608147947 */ /* 0x000fea000b800000 */
[----:B------:R-:W-:-:S13]  /*7950*/  ELECT P6, URZ, PT ;  /* 0x00000000003f782f */ /* 0x000fda00038c0000 */
.L_x_192:
[----:B------:R-:W-:Y:S04]  /*7960*/  BSSY B0, `(.L_x_179) ;  /* 0x000002b000007945 */ /* 0x000fe80003800000 */
[----:B------:R-:W-:Y:S05]  /*7970*/  @!P6 BRA `(.L_x_180) ;  /* 0x0000000000a4e947 */ /* 0x000fea0003800000 */
[----:B------:R-:W-:-:S04]  /*7980*/  LOP3.LUT R19, R19, 0x2, RZ, 0xfc, !PT ;  /* 0x0000000213137812 */ /* 0x000fc800078efcff */
[----:B------:R-:W-:-:S13]  /*7990*/  ISETP.NE.AND P0, PT, R19, 0x3, PT ;  /* 0x000000031300780c */ /* 0x000fda0003f05270 */
[----:B------:R-:W-:Y:S05]  /*79a0*/  @!P0 BRA `(.L_x_181) ;  /* 0x0000000000048947 */ /* 0x000fea0003800000 */
[----:B------:R-:W-:Y:S01]  /*79b0*/  BPT.TRAP 0x1 ;  /* 0x000000040000795c */ /* 0x000fe20000300000 */
.L_x_181:
[----:B------:R-:W0:Y:S01]  /*79c0*/  S2R R3, SR_CgaCtaId ;  /* 0x0000000000037919 */ /* 0x000e220000008800 */
[----:B------:R-:W-:Y:S02]  /*79d0*/  MOV R0, 0x400 ;  /* 0x0000040000007802 */ /* 0x000fe40000000f00 */
[----:B------:R-:W-:Y:S02]  /*79e0*/  SHF.L.U32 R2, R10, 0x1f, RZ ;  /* 0x0000001f0a027819 */ /* 0x000fe400000006ff */
[----:B0-----:R-:W-:-:S05]  /*79f0*/  LEA R0, R3, R0, 0x18 ;  /* 0x0000000003007211 */ /* 0x001fca00078ec0ff */
[----:B------:R-:W-:-:S04]  /*7a00*/  VIADD R0, R0, 0x20 ;  /* 0x0000002000007836 */ /* 0x000fc80000000000 */
[C---:B------:R-:W-:Y:S02]  /*7a10*/  IMAD R5, R9.reuse, 0x8, R0 ;  /* 0x0000000809057824 */ /* 0x040fe400078e0200 */
[----:B------:R-:W-:Y:S02]  /*7a20*/  VIADD R9, R9, 0x1 ;  /* 0x0000000109097836 */ /* 0x000fe40000000000 */
[----:B------:R-:W0:Y:S03]  /*7a30*/  SYNCS.PHASECHK.TRANS64.TRYWAIT P0, [R5+URZ], R2 ;  /* 0x00000002050075a7 */ /* 0x000e26000800017f */
[----:B------:R-:W-:-:S04]  /*7a40*/  ISETP.NE.AND P1, PT, R9, 0x4, PT ;  /* 0x000000040900780c */ /* 0x000fc80003f25270 */
[----:B------:R-:W-:Y:S02]  /*7a50*/  SEL R3, RZ, 0x1, P1 ;  /* 0x00000001ff037807 */ /* 0x000fe40000800000 */
[----:B------:R-:W-:Y:S02]  /*7a60*/  SEL R9, R9, RZ, P1 ;  /* 0x000000ff09097207 */ /* 0x000fe40000800000 */
[----:B------:R-:W-:-:S03]  /*7a70*/  LOP3.LUT R10, R10, R3, RZ, 0x3c, !PT ;  /* 0x000000030a0a7212 */ /* 0x000fc600078e3cff */
[----:B------:R-:W-:Y:S01]  /*7a80*/  IMAD R7, R9, 0x8, R0 ;  /* 0x0000000809077824 */ /* 0x000fe200078e0200 */
[----:B------:R-:W-:Y:S01]  /*7a90*/  SHF.L.U32 R4, R10, 0x1f, RZ ;  /* 0x0000001f0a047819 */ /* 0x000fe200000006ff */
[----:B0-----:R-:W-:Y:S06]  /*7aa0*/  @!P0 BRA `(.L_x_182) ;  /* 0x0000000000dc8947 */ /* 0x001fec0003800000 */
.L_x_193:
[----:B------:R-:W1:Y:S01]  /*7ab0*/  SYNCS.PHASECHK.TRANS64.TRYWAIT P0, [R7+URZ], R4 ;  /* 0x00000004070075a7 */ /* 0x000e62000800017f */
[----:B0-----:R-:W-:-:S05]  /*7ac0*/  VIADD R2, R9, 0x1 ;  /* 0x0000000109027836 */ /* 0x001fca0000000000 */
[----:B------:R-:W-:-:S04]  /*7ad0*/  ISETP.NE.AND P1, PT, R2, 0x4, PT ;  /* 0x000000040200780c */ /* 0x000fc80003f25270 */
[----:B------:R-:W-:Y:S02]  /*7ae0*/  SEL R3, RZ, 0x1, P1 ;  /* 0x00000001ff037807 */ /* 0x000fe40000800000 */
[----:B------:R-:W-:Y:S02]  /*7af0*/  SEL R9, R2, RZ, P1 ;  /* 0x000000ff02097207 */ /* 0x000fe40000800000 */
[----:B------:R-:W-:-:S03]  /*7b00*/  LOP3.LUT R11, R10, R3, RZ, 0x3c, !PT ;  /* 0x000000030a0b7212 */ /* 0x000fc600078e3cff */
[----:B------:R-:W-:Y:S01]  /*7b10*/  IMAD R6, R9, 0x8, R0 ;  /* 0x0000000809067824 */ /* 0x000fe200078e0200 */
[----:B------:R-:W-:Y:S01]  /*7b20*/  SHF.L.U32 R5, R11, 0x1f, RZ ;  /* 0x0000001f0b057819 */ /* 0x000fe200000006ff */
[----:B-1----:R-:W-:Y:S06]  /*7b30*/  @!P0 BRA `(.L_x_183) ;  /* 0x0000000000cc8947 */ /* 0x002fec0003800000 */
.L_x_194:
[----:B------:R-:W1:Y:S01]  /*7b40*/  SYNCS.PHASECHK.TRANS64.TRYWAIT P0, [R6+URZ], R5 ;  /* 0x00000005060075a7 */ /* 0x000e62000800017f */
[----:B------:R-:W-:-:S05]  /*7b50*/  VIADD R2, R9, 0x1 ;  /* 0x0000000109027836 */ /* 0x000fca0000000000 */
[----:B------:R-:W-:-:S04]  /*7b60*/  ISETP.NE.AND P1, PT, R2, 0x4, PT ;  /* 0x000000040200780c */ /* 0x000fc80003f25270 */
[----:B0-----:R-:W-:Y:S02]  /*7b70*/  SEL R4, RZ, 0x1, P1 ;  /* 0x00000001ff047807 */ /* 0x001fe40000800000 */
[----:B------:R-:W-:Y:S02]  /*7b80*/  SEL R3, R2, RZ, P1 ;  /* 0x000000ff02037207 */ /* 0x000fe40000800000 */
[----:B------:R-:W-:Y:S01]  /*7b90*/  LOP3.LUT R4, R11, R4, RZ, 0x3c, !PT ;  /* 0x000000040b047212 */ /* 0x000fe200078e3cff */
[----:B-1----:R-:W-:Y:S06]  /*7ba0*/  @!P0 BRA `(.L_x_184) ;  /* 0x0000000000c48947 */ /* 0x002fec0003800000 */
.L_x_195:
[----:B------:R-:W-:Y:S01]  /*7bb0*/  IMAD R3, R3, 0x8, R0 ;  /* 0x0000000803037824 */ /* 0x000fe200078e0200 */
[----:B------:R-:W-:-:S07]  /*7bc0*/  SHF.L.U32 R0, R4, 0x1f, RZ ;  /* 0x0000001f04007819 */ /* 0x000fce00000006ff */
.L_x_185:
[----:B-1----:R1:W2:Y:S02]  /*7bd0*/  SYNCS.PHASECHK.TRANS64.TRYWAIT P0, [R3+URZ], R0 ;  /* 0x00000000030075a7 */ /* 0x0022a4000800017f */
[----:B--2---:R-:W-:Y:S05]  /*7be0*/  @!P0 NANOSLEEP.SYNCS 0x989680 ;  /* 0x009896800000895d */ /* 0x004fea0003900000 */
[----:B------:R-:W2:Y:S02]  /*7bf0*/  @!P0 SYNCS.PHASECHK.TRANS64 P0, [R3+URZ], R0 ;  /* 0x00000000030085a7 */ /* 0x000ea4000800007f */
[----:B--2---:R-:W-:Y:S05]  /*7c00*/  @!P0 BRA `(.L_x_185) ;  /* 0xfffffffc00f08947 */ /* 0x004fea000383ffff */
.L_x_180:
[----:B------:R-:W-:Y:S05]  /*7c10*/  BSYNC B0 ;  /* 0x0000000000007941 */ /* 0x000fea0003800000 */
.L_x_179:
[----:B------:R-:W-:Y:S05]  /*7c20*/  EXIT ;  /* 0x000000000000794d */ /* 0x000fea0003800000 */
.L_x_21:
[----:B---3--:R3:W4:Y:S02]  /*7c30*/  SYNCS.PHASECHK.TRANS64.TRYWAIT P1, [R3+URZ], R0 ;  /* 0x00000000030075a7 */ /* 0x008724000802017f */
[----:B----4-:R-:W-:Y:S05]  /*7c40*/  @!P1 NANOSLEEP.SYNCS 0x989680 ;  /* 0x009896800000995d */ /* 0x010fea0003900000 */
[----:B------:R-:W4:Y:S02]  /*7c50*/  @!P1 SYNCS.PHASECHK.TRANS64 P1, [R3+URZ], R0 ;  /* 0x00000000030095a7 */ /* 0x000f24000802007f */
[----:B----4-:R-:W-:Y:S05]  /*7c60*/  @!P1 BRA `(.L_x_21) ;  /* 0xfffffffc00f09947 */ /* 0x010fea000383ffff */
[----:B------:R-:W-:Y:S05]  /*7c70*/  BRA `(.L_x_20) ;  /* 0xffffff9800247947 */ /* 0x000fea000383ffff */
.L_x_26:
[----:B-1----:R1:W2:Y:S02]  /*7c80*/  SYNCS.PHASECHK.TRANS64.TRYWAIT P1, [R5+URZ], R4 ;  /* 0x00000004050075a7 */ /* 0x0022a4000802017f */
[----:B--2---:R-:W-:Y:S05]  /*7c90*/  @!P1 NANOSLEEP.SYNCS 0x989680 ;  /* 0x009896800000995d */ /* 0x004fea0003900000 */
[----:B------:R-:W2:Y:S02]  /*7ca0*/  @!P1 SYNCS.PHASECHK.TRANS64 P1, [R5+URZ], R4 ;  /* 0x00000004050095a7 */ /* 0x000ea4000802007f */
[----:B--2---:R-:W-:Y:S05]  /*7cb0*/  @!P1 BRA `(.L_x_26) ;  /* 0xfffffffc00f09947 */ /* 0x004fea000383ffff */
[----:B------:R-:W-:Y:S05]  /*7cc0*/  BRA `(.L_x_25) ;  /* 0xffffff9800d47947 */ /* 0x000fea000383ffff */
.L_x_167:
[----:B------:R-:W-:Y:S01]  /*7cd0*/  BSSY B1, `(.L_x_186) ;  /* 0x0000006000017945 */ /* 0x000fe20003800000 */
[----:B------:R-:W-:-:S07]  /*7ce0*/  IMAD.MOV.U32 R15, RZ, RZ, -0x1 ;  /* 0xffffffffff0f7424 */ /* 0x000fce00078e00ff */
[----:B------:R-:W-:Y:S05]  /*7cf0*/  WARPSYNC.COLLECTIVE R15, `(.L_x_187) ;  /* 0x000000000f0c7348 */ /* 0x000fea0003c00000 */
[----:B------:R-:W-:Y:S02]  /*7d00*/  ELECT P6, UR62, PT ;  /* 0x00000000003e782f */ /* 0x000fe400038c0000 */
[----:B------:R-:W-:Y:S01]  /*7d10*/  MOV R14, UR62 ;  /* 0x0000003e000e7c02 */ /* 0x000fe20008000f00 */
[----:B------:R-:W-:Y:S10]  /*7d20*/  ENDCOLLECTIVE ;  /* 0x000000000000791b */ /* 0x000ff40003800000 */
.L_x_187:
[----:B------:R-:W-:Y:S05]  /*7d30*/  BSYNC B1 ;  /* 0x0000000000017941 */ /* 0x000fea0003800000 */
.L_x_186:
[----:B------:R-:W-:Y:S05]  /*7d40*/  BRA `(.L_x_188) ;  /* 0xfffffff000307947 */ /* 0x000fea000383ffff */
.L_x_170:
[----:B-1----:R1:W2:Y:S02]  /*7d50*/  SYNCS.PHASECHK.TRANS64.TRYWAIT P0, [R22+URZ+0x20], R7 ;  /* 0x00002007160075a7 */ /* 0x0022a4000800017f */
[----:B--2---:R-:W-:Y:S05]  /*7d60*/  @!P0 NANOSLEEP.SYNCS 0x989680 ;  /* 0x009896800000895d */ /* 0x004fea0003900000 */
[----:B------:R-:W2:Y:S02]  /*7d70*/  @!P0 SYNCS.PHASECHK.TRANS64 P0, [R22+URZ+0x20], R7 ;  /* 0x00002007160085a7 */ /* 0x000ea4000800007f */
[----:B--2---:R-:W-:Y:S05]  /*7d80*/  @!P0 BRA `(.L_x_170) ;  /* 0xfffffffc00f08947 */ /* 0x004fea000383ffff */
[----:B------:R-:W-:Y:S05]  /*7d90*/  BRA `(.L_x_189) ;  /* 0xfffffff0006c7947 */ /* 0x000fea000383ffff */
.L_x_178:
[----:B------:R-:W-:Y:S01]  /*7da0*/  BSSY B0, `(.L_x_190) ;  /* 0x0000006000007945 */ /* 0x000fe20003800000 */
[----:B------:R-:W-:-:S07]  /*7db0*/  IMAD.MOV.U32 R15, RZ, RZ, -0x1 ;  /* 0xffffffffff0f7424 */ /* 0x000fce00078e00ff */
[----:B------:R-:W-:Y:S05]  /*7dc0*/  WARPSYNC.COLLECTIVE R15, `(.L_x_191) ;  /* 0x000000000f0c7348 */ /* 0x000fea0003c00000 */
[----:B------:R-:W-:Y:S02]  /*7dd0*/  ELECT P6, UR62, PT ;  /* 0x00000000003e782f */ /* 0x000fe400038c0000 */
[----:B------:R-:W-:Y:S01]  /*7de0*/  MOV R14, UR62 ;  /* 0x0000003e000e7c02 */ /* 0x000fe20008000f00 */
[----:B------:R-:W-:Y:S10]  /*7df0*/  ENDCOLLECTIVE ;  /* 0x000000000000791b */ /* 0x000ff40003800000 */
.L_x_191:
[----:B------:R-:W-:Y:S05]  /*7e00*/  BSYNC B0 ;  /* 0x0000000000007941 */ /* 0x000fea0003800000 */
.L_x_190:
[----:B------:R-:W-:Y:S05]  /*7e10*/  BRA `(.L_x_192) ;  /* 0xfffffff800d07947 */ /* 0x000fea000383ffff */
.L_x_182:
[----:B0-----:R0:W1:Y:S02]  /*7e20*/  SYNCS.PHASECHK.TRANS64.TRYWAIT P0, [R5+URZ], R2 ;  /* 0x00000002050075a7 */ /* 0x001064000800017f */
[----:B-1----:R-:W-:Y:S05]  /*7e30*/  @!P0 NANOSLEEP.SYNCS 0x989680 ;  /* 0x009896800000895d */ /* 0x002fea0003900000 */
[----:B------:R-:W1:Y:S02]  /*7e40*/  @!P0 SYNCS.PHASECHK.TRANS64 P0, [R5+URZ], R2 ;  /* 0x00000002050085a7 */ /* 0x000e64000800007f */
[----:B-1----:R-:W-:Y:S05]  /*7e50*/  @!P0 BRA `(.L_x_182) ;  /* 0xfffffffc00f08947 */ /* 0x002fea000383ffff */
[----:B------:R-:W-:Y:S05]  /*7e60*/  BRA `(.L_x_193) ;  /* 0xfffffffc00107947 */ /* 0x000fea000383ffff */
.L_x_183:
[----:B0-----:R0:W1:Y:S02]  /*7e70*/  SYNCS.PHASECHK.TRANS64.TRYWAIT P0, [R7+URZ], R4 ;  /* 0x00000004070075a7 */ /* 0x001064000800017f */
[----:B-1----:R-:W-:Y:S05]  /*7e80*/  @!P0 NANOSLEEP.SYNCS 0x989680 ;  /* 0x009896800000895d */ /* 0x002fea0003900000 */
[----:B------:R-:W1:Y:S02]  /*7e90*/  @!P0 SYNCS.PHASECHK.TRANS64 P0, [R7+URZ], R4 ;  /* 0x00000004070085a7 */ /* 0x000e64000800007f */
[----:B-1----:R-:W-:Y:S05]  /*7ea0*/  @!P0 BRA `(.L_x_183) ;  /* 0xfffffffc00f08947 */ /* 0x002fea000383ffff */
[----:B------:R-:W-:Y:S05]  /*7eb0*/  BRA `(.L_x_194) ;  /* 0xfffffffc00207947 */ /* 0x000fea000383ffff */
.L_x_184:
[----:B0-----:R0:W1:Y:S02]  /*7ec0*/  SYNCS.PHASECHK.TRANS64.TRYWAIT P0, [R6+URZ], R5 ;  /* 0x00000005060075a7 */ /* 0x001064000800017f */
[----:B-1----:R-:W-:Y:S05]  /*7ed0*/  @!P0 NANOSLEEP.SYNCS 0x989680 ;  /* 0x009896800000895d */ /* 0x002fea0003900000 */
[----:B------:R-:W1:Y:S02]  /*7ee0*/  @!P0 SYNCS.PHASECHK.TRANS64 P0, [R6+URZ], R5 ;  /* 0x00000005060085a7 */ /* 0x000e64000800007f */
[----:B-1----:R-:W-:Y:S05]  /*7ef0*/  @!P0 BRA `(.L_x_184) ;  /* 0xfffffffc00f08947 */ /* 0x002fea000383ffff */
[----:B------:R-:W-:Y:S05]  /*7f00*/  BRA `(.L_x_195) ;  /* 0xfffffffc00287947 */ /* 0x000fea000383ffff */
.L_x_196:
[----:B------:R-:W-:-:S00]  /*7f10*/  BRA `(.L_x_196) ;  /* 0xfffffffc00fc7947 */ /* 0x000fc0000383ffff */
[----:B------:R-:W-:-:S00]  /*7f20*/  NOP ;  /* 0x0000000000007918 */ /* 0x000fc00000000000 */
        /* <DEDUP_REMOVED lines=13> */
.L_x_197:


//--------------------- .nv.global.init           --------------------------
	.section	.nv.global.init,"aw",@progbits
.nv.global.init:
	.type		$str$22,@object
	.size		$str$22,($str$23 - $str$22)
$str$22:
        /*0000*/ 	.byte	0x6b, 0x5f, 0x74, 0x69, 0x6c, 0x65, 0x5f, 0x63, 0x6f, 0x75, 0x6e, 0x74, 0x20, 0x3e, 0x3d, 0x20
        /*0010*/ 	.byte	0x31, 0x00
	.type		$str$23,@object
	.size		$str$23,(__unnamed_1 - $str$23)
$str$23:
        /*0012*/ 	.byte	0x2f, 0x74, 0x6d, 0x70, 0x2f, 0x63, 0x75, 0x74, 0x6c, 0x61, 0x73, 0x73, 0x5f, 0x73, 0x77, 0x65
        /*0022*/ 	.byte	0x65, 0x70, 0x5f, 0x73, 0x72, 0x63, 0x2f, 0x69, 0x6e, 0x63, 0x6c, 0x75, 0x64, 0x65, 0x2f, 0x63
        /*0032*/ 	.byte	0x75, 0x74, 0x6c, 0x61, 0x73, 0x73, 0x2f, 0x67, 0x65, 0x6d, 0x6d, 0x2f, 0x63, 0x6f, 0x6c, 0x6c
        /*0042*/ 	.byte	0x65, 0x63, 0x74, 0x69, 0x76, 0x65, 0x2f, 0x73, 0x6d, 0x39, 0x30, 0x5f, 0x6d, 0x6d, 0x61, 0x5f
        /*0052*/ 	.byte	0x74, 0x6d, 0x61, 0x5f, 0x67, 0x6d, 0x6d, 0x61, 0x5f, 0x73, 0x73, 0x5f, 0x77, 0x61, 0x72, 0x70
        /*0062*/ 	.byte	0x73, 0x70, 0x65, 0x63, 0x69, 0x61, 0x6c, 0x69, 0x7a, 0x65, 0x64, 0x2e, 0x68, 0x70, 0x70, 0x00
	.type		__unnamed_1,@object
	.size		__unnamed_1,(.L_0 - __unnamed_1)
__unnamed_1:
        /*0072*/ 	.byte	0x76, 0x6f, 0x69, 0x64, 0x20, 0x63, 0x75, 0x74, 0x6c, 0x61, 0x73, 0x73, 0x3a, 0x3a, 0x67, 0x65
        /* <DEDUP_REMOVED lines=181> */
        /*0bd2*/ 	.byte	0x64, 0x65, 0x6e, 0x74, 0x69, 0x74, 0x79, 0x5d, 0x00
.L_0:


//--------------------- .nv.shared._ZN7cutlass13device_kernelINS_4gemm6kernel13GemmUniversalIN4cute5tupleIJiiiiEEENS1_10collective13CollectiveMmaINS1_34MainloopSm90TmaGmmaWarpSpecializedILi4ENS5_IJNS4_1CILi2EEESB_NSA_ILi1EEEEEENS1_35KernelTmaWarpSpecializedCooperativeEEENS5_IJNSA_ILi128EEESG_NSA_ILi32EEEEEENS_10bfloat16_tENS5_IJlSC_lEEESJ_SK_NS4_8TiledMMAINS4_8MMA_AtomIJNS4_4SM904GMMA28MMA_64x128x16_F32BF16BF16_SSILNSO_5MajorE0ELSQ_0ELNSO_7ScaleInE1ELSR_1EEEEEENS4_6LayoutINS5_IJSB_SC_SC_EEENS5_IJSC_NSA_ILi0EEESW_EEEEENS5_IJNS4_10UnderscoreESZ_SZ_EEEEENS4_23SM90_TMA_LOAD_MULTICASTENS4_14ComposedLayoutINS4_7SwizzleILi2ELi4ELi3EEENS4_18smem_ptr_flag_bitsILi16EEENSU_INS5_IJNSA_ILi8EEESH_EEENS5_IJSH_SC_EEEEEEEvNS4_8identityES12_S1C_vS1D_EENS_8epilogue10collective6detail29Sm90TmaWarpSpecializedAdapterINS1G_15DefaultEpilogueISJ_SK_SK_NS1F_6thread17LinearCombinationISJ_Li1EffLNS1K_9ScaleType4KindE0ELNS_15FloatRoundStyleE2ESJ_EENS1_15EpilogueDefaultEEEEEvvEEEEvNT_6ParamsE --------------------------
	.section	.nv.shared._ZN7cutlass13device_kernelINS_4gemm6kernel13GemmUniversalIN4cute5tupleIJiiiiEEENS1_10collective13CollectiveMmaINS1_34MainloopSm90TmaGmmaWarpSpecializedILi4ENS5_IJNS4_1CILi2EEESB_NSA_ILi1EEEEEENS1_35KernelTmaWarpSpecializedCooperativeEEENS5_IJNSA_ILi128EEESG_NSA_ILi32EEEEEENS_10bfloat16_tENS5_IJlSC_lEEESJ_SK_NS4_8TiledMMAINS4_8MMA_AtomIJNS4_4SM904GMMA28MMA_64x128x16_F32BF16BF16_SSILNSO_5MajorE0ELSQ_0ELNSO_7ScaleInE1ELSR_1EEEEEENS4_6LayoutINS5_IJSB_SC_SC_EEENS5_IJSC_NSA_ILi0EEESW_EEEEENS5_IJNS4_10UnderscoreESZ_SZ_EEEEENS4_23SM90_TMA_LOAD_MULTICASTENS4_14ComposedLayoutINS4_7SwizzleILi2ELi4ELi3EEENS4_18smem_ptr_flag_bitsILi16EEENSU_INS5_IJNSA_ILi8EEESH_EEENS5_IJSH_SC_EEEEEEEvNS4_8identityES12_S1C_vS1D_EENS_8epilogue10collective6detail29Sm90TmaWarpSpecializedAdapterINS1G_15DefaultEpilogueISJ_SK_SK_NS1F_6thread17LinearCombinationISJ_Li1EffLNS1K_9ScaleType4KindE0ELNS_15FloatRoundStyleE2ESJ_EENS1_15EpilogueDefaultEEEEEvvEEEEvNT_6ParamsE,"aw",@nobits
	.sectionflags	@""
	.align	16
	.zero		1024


//--------------------- .nv.shared.reserved.0     --------------------------
	.section	.nv.shared.reserved.0,"aw",@nobits
	.weak		__nv_reservedSMEM_offset_0_alias
	.size		__nv_reservedSMEM_offset_0_alias, 0, 0
	.other		__nv_reservedSMEM_offset_0_alias,@"STO_CUDA_RESERVED_SHARED STV_DEFAULT"
__nv_reservedSMEM_offset_0_alias:
	.zero		0


//--------------------- .nv.global                --------------------------
	.section	.nv.global,"aw",@nobits
.nv.global:
	.type		_ZN39_INTERNAL_d4eae555_4_k_cu_671253bd_38194cute1_E,@object
	.size		_ZN39_INTERNAL_d4eae555_4_k_cu_671253bd_38194cute1_E,(_ZN39_INTERNAL_d4eae555_4_k_cu_671253bd_38194cuda3std3__45__cpo6cbeginE - _ZN39_INTERNAL_d4eae555_4_k_cu_671253bd_38194cute1_E)
_ZN39_INTERNAL_d4eae555_4_k_cu_671253bd_38194cute1_E:
	.zero		1
	.type		_ZN39_INTERNAL_d4eae555_4_k_cu_671253bd_38194cuda3std3__45__cpo6cbeginE,@object
	.size		_ZN39_INTERNAL_d4eae555_4_k_cu_671253bd_38194cuda3std3__45__cpo6cbeginE,(_ZN39_INTERNAL_d4eae555_4_k_cu_671253bd_38194cuda3std3__48in_placeE - _ZN39_INTERNAL_d4eae555_4_k_cu_671253bd_38194cuda3std3__45__cpo6cbeginE)
_ZN39_INTERNAL_d4eae555_4_k_cu_671253bd_38194cuda3std3__45__cpo6cbeginE:
	.zero		1
	.type		_ZN39_INTERNAL_d4eae555_4_k_cu_671253bd_38194cuda3std3__48in_placeE,@object
	.size		_ZN39_INTERNAL_d4eae555_4_k_cu_671253bd_38194cuda3std3__48in_placeE,(_ZN39_INTERNAL_d4eae555_4_k_cu_671253bd_38194cuda3std6ranges3__45__cpo9iter_moveE - _ZN39_INTERNAL_d4eae555_4_k_cu_671253bd_38194cuda3std3__48in_placeE)
_ZN39_INTERNAL_d4eae555_4_k_cu_671253bd_38194cuda3std3__48in_placeE:
	.zero		1
	.type		_ZN39_INTERNAL_d4eae555_4_k_cu_671253bd_38194cuda3std6ranges3__45__cpo9iter_moveE,@object
	.size		_ZN39_INTERNAL_d4eae555_4_k_cu_671253bd_38194cuda3std6ranges3__45__cpo9iter_moveE,(_ZN39_INTERNAL_d4eae555_4_k_cu_671253bd_38194cuda3std3__45__cpo5beginE - _ZN39_INTERNAL_d4eae555_4_k_cu_671253bd_38194cuda3std6ranges3__45__cpo9iter_moveE)
_ZN39_INTERNAL_d4eae555_4_k_cu_671253bd_38194cuda3std6ranges3__45__cpo9iter_moveE:
	.zero		1
	.type		_ZN39_INTERNAL_d4eae555_4_k_cu_671253bd_38194cuda3std3__45__cpo5beginE,@object
	.size		_ZN39_INTERNAL_d4eae555_4_k_cu_671253bd_38194cuda3std3__45__cpo5beginE,(_ZN39_INTERNAL_d4eae555_4_k_cu_671253bd_38194cuda3std3__441_GLOBAL__N__d4eae555_4_k_cu_671253bd_38196ignoreE - _ZN39_INTERNAL_d4eae555_4_k_cu_671253bd_38194cuda3std3__45__cpo5beginE)
_ZN39_INTERNAL_d4eae555_4_k_cu_671253bd_38194cuda3std3__45__cpo5beginE:
	.zero		1
	.type		_ZN39_INTERNAL_d4eae555_4_k_cu_671253bd_38194cuda3std3__441_GLOBAL__N__d4eae555_4_k_cu_671253bd_38196ignoreE,@object
	.size		_ZN39_INTERNAL_d4eae555_4_k_cu_671253bd_38194cuda3std3__441_GLOBAL__N__d4eae555_4_k_cu_671253bd_38196ignoreE,(_ZN39_INTERNAL_d4eae555_4_k_cu_671253bd_38194cute7productE - _ZN39_INTERNAL_d4eae555_4_k_cu_671253bd_38194cuda3std3__441_GLOBAL__N__d4eae555_4_k_cu_671253bd_38196ignoreE)
_ZN39_INTERNAL_d4eae555_4_k_cu_671253bd_38194cuda3std3__441_GLOBAL__N__d4eae555_4_k_cu_671253bd_38196ignoreE:
	.zero		1
	.type		_ZN39_INTERNAL_d4eae555_4_k_cu_671253bd_38194cute7productE,@object
	.size		_ZN39_INTERNAL_d4eae555_4_k_cu_671253bd_38194cute7productE,(_ZN39_INTERNAL_d4eae555_4_k_cu_671253bd_38194cuda3std3__45__cpo3endE - _ZN39_INTERNAL_d4eae555_4_k_cu_671253bd_38194cute7productE)
_ZN39_INTERNAL_d4eae555_4_k_cu_671253bd_38194cute7productE:
	.zero		1
	.type		_ZN39_INTERNAL_d4eae555_4_k_cu_671253bd_38194cuda3std3__45__cpo3endE,@object
	.size		_ZN39_INTERNAL_d4eae555_4_k_cu_671253bd_38194cuda3std3__45__cpo3endE,(_ZN39_INTERNAL_d4eae555_4_k_cu_671253bd_38194cuda3std3__419piecewise_constructE - _ZN39_INTERNAL_d4eae555_4_k_cu_671253bd_38194cuda3std3__45__cpo3endE)
_ZN39_INTERNAL_d4eae555_4_k_cu_671253bd_38194cuda3std3__45__cpo3endE:
	.zero		1
	.type		_ZN39_INTERNAL_d4eae555_4_k_cu_671253bd_38194cuda3std3__419piecewise_constructE,@object
	.size		_ZN39_INTERNAL_d4eae555_4_k_cu_671253bd_38194cuda3std3__419piecewise_constructE,(_ZN39_INTERNAL_d4eae555_4_k_cu_671253bd_38194cuda3std3__45__cpo4cendE - _ZN39_INTERNAL_d4eae555_4_k_cu_671253bd_38194cuda3std3__419piecewise_constructE)
_ZN39_INTERNAL_d4eae555_4_k_cu_671253bd_38194cuda3std3__419piecewise_constructE:
	.zero		1
	.type		_ZN39_INTERNAL_d4eae555_4_k_cu_671253bd_38194cuda3std3__45__cpo4cendE,@object
	.size		_ZN39_INTERNAL_d4eae555_4_k_cu_671253bd_38194cuda3std3__45__cpo4cendE,(_ZN39_INTERNAL_d4eae555_4_k_cu_671253bd_38194cuda3std6ranges3__45__cpo4swapE - _ZN39_INTERNAL_d4eae555_4_k_cu_671253bd_38194cuda3std3__45__cpo4cendE)
_ZN39_INTERNAL_d4eae555_4_k_cu_671253bd_38194cuda3std3__45__cpo4cendE:
	.zero		1
	.type		_ZN39_INTERNAL_d4eae555_4_k_cu_671253bd_38194cuda3std6ranges3__45__cpo4swapE,@object
	.size		_ZN39_INTERNAL_d4eae555_4_k_cu_671253bd_38194cuda3std6ranges3__45__cpo4swapE,(.L_8 - _ZN39_INTERNAL_d4eae555_4_k_cu_671253bd_38194cuda3std6ranges3__45__cpo4swapE)
_ZN39_INTERNAL_d4eae555_4_k_cu_671253bd_38194cuda3std6ranges3__45__cpo4swapE:
	.zero		1
.L_8:


//--------------------- .nv.constant0._ZN7cutlass13device_kernelINS_4gemm6kernel13GemmUniversalIN4cute5tupleIJiiiiEEENS1_10collective13CollectiveMmaINS1_34MainloopSm90TmaGmmaWarpSpecializedILi4ENS5_IJNS4_1CILi2EEESB_NSA_ILi1EEEEEENS1_35KernelTmaWarpSpecializedCooperativeEEENS5_IJNSA_ILi128EEESG_NSA_ILi32EEEEEENS_10bfloat16_tENS5_IJlSC_lEEESJ_SK_NS4_8TiledMMAINS4_8MMA_AtomIJNS4_4SM904GMMA28MMA_64x128x16_F32BF16BF16_SSILNSO_5MajorE0ELSQ_0ELNSO_7ScaleInE1ELSR_1EEEEEENS4_6LayoutINS5_IJSB_SC_SC_EEENS5_IJSC_NSA_ILi0EEESW_EEEEENS5_IJNS4_10UnderscoreESZ_SZ_EEEEENS4_23SM90_TMA_LOAD_MULTICASTENS4_14ComposedLayoutINS4_7SwizzleILi2ELi4ELi3EEENS4_18smem_ptr_flag_bitsILi16EEENSU_INS5_IJNSA_ILi8EEESH_EEENS5_IJSH_SC_EEEEEEEvNS4_8identityES12_S1C_vS1D_EENS_8epilogue10collective6detail29Sm90TmaWarpSpecializedAdapterINS1G_15DefaultEpilogueISJ_SK_SK_NS1F_6thread17LinearCombinationISJ_Li1EffLNS1K_9ScaleType4KindE0ELNS_15FloatRoundStyleE2ESJ_EENS1_15EpilogueDefaultEEEEEvvEEEEvNT_6ParamsE --------------------------
	.section	.nv.constant0._ZN7cutlass13device_kernelINS_4gemm6kernel13GemmUniversalIN4cute5tupleIJiiiiEEENS1_10collective13CollectiveMmaINS1_34MainloopSm90TmaGmmaWarpSpecializedILi4ENS5_IJNS4_1CILi2EEESB_NSA_ILi1EEEEEENS1_35KernelTmaWarpSpecializedCooperativeEEENS5_IJNSA_ILi128EEESG_NSA_ILi32EEEEEENS_10bfloat16_tENS5_IJlSC_lEEESJ_SK_NS4_8TiledMMAINS4_8MMA_AtomIJNS4_4SM904GMMA28MMA_64x128x16_F32BF16BF16_SSILNSO_5MajorE0ELSQ_0ELNSO_7ScaleInE1ELSR_1EEEEEENS4_6LayoutINS5_IJSB_SC_SC_EEENS5_IJSC_NSA_ILi0EEESW_EEEEENS5_IJNS4_10UnderscoreESZ_SZ_EEEEENS4_23SM90_TMA_LOAD_MULTICASTENS4_14ComposedLayoutINS4_7SwizzleILi2ELi4ELi3EEENS4_18smem_ptr_flag_bitsILi16EEENSU_INS5_IJNSA_ILi8EEESH_EEENS5_IJSH_SC_EEEEEEEvNS4_8identityES12_S1C_vS1D_EENS_8epilogue10collective6detail29Sm90TmaWarpSpecializedAdapterINS1G_15DefaultEpilogueISJ_SK_SK_NS1F_6thread17LinearCombinationISJ_Li1EffLNS1K_9ScaleType4KindE0ELNS_15FloatRoundStyleE2ESJ_EENS1_15EpilogueDefaultEEEEEvvEEEEvNT_6ParamsE,"a",@progbits
	.sectionflags	@""
	.align	4
.nv.constant0._ZN7cutlass13device_kernelINS_4gemm6kernel13GemmUniversalIN4cute5tupleIJiiiiEEENS1_10collective13CollectiveMmaINS1_34MainloopSm90TmaGmmaWarpSpecializedILi4ENS5_IJNS4_1CILi2EEESB_NSA_ILi1EEEEEENS1_35KernelTmaWarpSpecializedCooperativeEEENS5_IJNSA_ILi128EEESG_NSA_ILi32EEEEEENS_10bfloat16_tENS5_IJlSC_lEEESJ_SK_NS4_8TiledMMAINS4_8MMA_AtomIJNS4_4SM904GMMA28MMA_64x128x16_F32BF16BF16_SSILNSO_5MajorE0ELSQ_0ELNSO_7ScaleInE1ELSR_1EEEEEENS4_6LayoutINS5_IJSB_SC_SC_EEENS5_IJSC_NSA_ILi0EEESW_EEEEENS5_IJNS4_10UnderscoreESZ_SZ_EEEEENS4_23SM90_TMA_LOAD_MULTICASTENS4_14ComposedLayoutINS4_7SwizzleILi2ELi4ELi3EEENS4_18smem_ptr_flag_bitsILi16EEENSU_INS5_IJNSA_ILi8EEESH_EEENS5_IJSH_SC_EEEEEEEvNS4_8identityES12_S1C_vS1D_EENS_8epilogue10collective6detail29Sm90TmaWarpSpecializedAdapterINS1G_15DefaultEpilogueISJ_SK_SK_NS1F_6thread17LinearCombinationISJ_Li1EffLNS1K_9ScaleType4KindE0ELNS_15FloatRoundStyleE2ESJ_EENS1_15EpilogueDefaultEEEEEvvEEEEvNT_6ParamsE:
	.zero		1664


//--------------------- SYMBOLS --------------------------

	.type		.nv.reservedSmem.offset0,@object
	.size		.nv.reservedSmem.offset0,0x4
	.type		__assertfail,@function
